// auto-generated by cutlass_sweep.conv — config: {"arch": "sm_100", "cluster_m": 1, "cluster_n": 1, "conv_kind": "wgrad", "dtype": "e4m3", "ndim": 3, "tile_k": 32, "tile_m": 128, "tile_n": 128}
#include "cutlass/cutlass.h"
#include "cute/tensor.hpp"
#include "cutlass/kernel_hardware_info.hpp"
#include "cutlass/conv/convolution.h"
#include "cutlass/conv/dispatch_policy.hpp"
#include "cutlass/conv/collective/collective_builder.hpp"
#include "cutlass/conv/kernel/conv_universal.hpp"
#include "cutlass/conv/device/conv_universal_adapter.hpp"
#include "cutlass/epilogue/collective/collective_builder.hpp"

using namespace cute;
using Elem = cutlass::float_e4m3_t;
using Acc  = float;
using LayoutAB = cutlass::layout::TensorNDHWC;
using LayoutC  = cutlass::layout::TensorKCSRT;
constexpr auto ConvOp = cutlass::conv::Operator::kWgrad;
using TileShape    = Shape<_128, Shape<_128>, Shape<_32>>;
using ClusterShape = Shape<_1, _1, _1>;

using CollectiveEpilogue = typename cutlass::epilogue::collective::CollectiveBuilder<
    cutlass::arch::Sm100, cutlass::arch::OpClassTensorOp,
    TileShape, ClusterShape,
    cutlass::epilogue::collective::EpilogueTileAuto,
    Acc, Acc,
    Elem, LayoutC, 128 / cutlass::sizeof_bits<Elem>::value,
    Elem, LayoutC, 128 / cutlass::sizeof_bits<Elem>::value,
    cutlass::epilogue::collective::EpilogueScheduleAuto
  >::CollectiveOp;

using CollectiveMainloop = typename cutlass::conv::collective::CollectiveBuilder<
    cutlass::arch::Sm100, cutlass::arch::OpClassTensorOp, ConvOp,
    Elem, LayoutAB, 128 / cutlass::sizeof_bits<Elem>::value,
    Elem, LayoutAB, 128 / cutlass::sizeof_bits<Elem>::value,
    Acc,
    TileShape, ClusterShape,
    cutlass::conv::collective::StageCountAutoCarveout<
        static_cast<int>(sizeof(typename CollectiveEpilogue::SharedStorage))>,
    cutlass::conv::collective::KernelScheduleAuto
  >::CollectiveOp;

using ProblemShape = cutlass::conv::ConvProblemShape<
    ConvOp, CollectiveMainloop::DispatchPolicy::NumSpatialDimensions>;
using ConvKernel = cutlass::conv::kernel::ConvUniversal<
    ProblemShape, CollectiveMainloop, CollectiveEpilogue>;
using Conv = cutlass::conv::device::ConvUniversalAdapter<ConvKernel>;

auto* _anchor = &cutlass::device_kernel<ConvKernel>;


// ===== COMPILED SASS (sm_100a) =====

	.target	sm_100a

	.elftype	@"ET_EXEC"


//--------------------- .note.nv.tkinfo           --------------------------
	.section	.note.nv.tkinfo,"",@"SHT_NOTE"
	.sectionflags	@"SHF_NOTE_NV_TKINFO"
	.tkinfo
        /*0018*/ 	.word	0x00000002
        /*0030*/ 	.string	""
        /*0030*/ 	.string	"ptxas"
        /*0030*/ 	.string	"Cuda compilation tools, release 13.0, V13.0.88"
        /*0030*/ 	.string	"Build cuda_13.0.r13.0/compiler.36424714_0"
        /*0030*/ 	.string	"-arch sm_100a -m 64 "



//--------------------- .note.nv.cuinfo           --------------------------
	.section	.note.nv.cuinfo,"",@"SHT_NOTE"
	.sectionflags	@"SHF_NOTE_NV_CUINFO"
        /*0018*/ 	.short	0x0002
        /*001a*/ 	.short	0x0064
        /*001c*/ 	.short	0x0082
	.zero		2


//--------------------- .nv.info                  --------------------------
	.section	.nv.info,"",@"SHT_CUDA_INFO"
	.align	4


	//----- nvinfo : EIATTR_REGCOUNT
	.align		4
        /*0000*/ 	.byte	0x04, 0x2f
        /*0002*/ 	.short	(.L_19 - .L_18)
	.align		4
.L_18:
        /*0004*/ 	.word	index@(_ZN7cutlass13device_kernelINS_4conv6kernel13ConvUniversalINS1_16ConvProblemShapeILNS1_8OperatorE2ELi3EEENS1_10collective14CollectiveConvINS1_47MainloopSm100TmaUmmaWarpSpecializedImplicitGemmILS5_2ELi24ELi3ELi1ELi2EN4cute5tupleIJNSA_1CILi1EEESD_SD_EEEEENSB_IJNSC_ILi128EEENSB_IJSG_EEENSB_IJNSC_ILi32EEEEEEEEENS_12float_e4m3_tESL_NSA_8TiledMMAINSA_8MMA_AtomIJNSA_10MMA_TraitsINSA_19SM100_MMA_F8F6F4_SSEJSL_SL_fSG_SG_NSA_17integral_constantINSA_4UMMA5MajorELSS_1EEEST_NSQ_INSR_7ScaleInELSU_0EEESV_EEEEEENSA_6LayoutISE_NSB_IJNSC_ILi0EEESZ_SZ_EEEEENSB_IJNSA_10UnderscoreES12_S12_EEEEENS7_6detail27Sm100ImplicitGemmTileTraitsINSA_13SM90_TMA_LOADENSA_14ComposedLayoutINSA_7SwizzleILi3ELi4ELi3EEENSA_18smem_ptr_flag_bitsILi8EEENSY_INSB_IJSG_NSC_ILi8EEEEEENSB_IJSD_SG_EEEEEEEvEENS16_INSA_20SM90_TMA_LOAD_IM2COLES1H_vEEEENS_8epilogue10collective18CollectiveEpilogueINS1M_23Sm100TmaWarpSpecializedILi2ELi2ELi64ELb0ELb0EEEJSK_NSB_IJNSY_ISG_SD_EENSY_INSC_ILi64EEESD_EEEEESL_NSB_IJlNSB_IJSD_lllEEESZ_EEESL_S1W_NS1M_6fusion15FusionCallbacksIS1Q_NS1X_17LinearCombinationISL_fSL_fLNS_15FloatRoundStyleE2EEESK_S1U_JEEENSA_5SM1004TMEM4LOAD26SM100_TMEM_LOAD_32dp32b64xES17_NS18_INS19_ILi2ELi4ELi3EEES1C_NSY_INSB_IJS1D_S1S_EEENSB_IJS1S_SD_EEEEEEENSA_39AutoVectorizingCopyWithAssumedAlignmentILi128EEENSA_14SM90_TMA_STOREES2B_S2D_S2D_EEEvvEEEEvNT_6ParamsE)
        /*0008*/ 	.word	0x000000c9


	//----- nvinfo : EIATTR_FRAME_SIZE
	.align		4
.L_19:
        /*000c*/ 	.byte	0x04, 0x11
        /*000e*/ 	.short	(.L_21 - .L_20)
	.align		4
.L_20:
        /*0010*/ 	.word	index@($__internal_2_$__cuda_sm10x_tcgen05_guardrail_trap_unallocated_columns_being_dealloced)
        /*0014*/ 	.word	0x00000008


	//----- nvinfo : EIATTR_FRAME_SIZE
	.align		4
.L_21:
        /*0018*/ 	.byte	0x04, 0x11
        /*001a*/ 	.short	(.L_23 - .L_22)
	.align		4
.L_22:
        /*001c*/ 	.word	index@($__internal_1_$__cuda_sm10x_tcgen05_guardrail_trap_phase_invalid_during_alloc)
        /*0020*/ 	.word	0x00000008


	//----- nvinfo : EIATTR_FRAME_SIZE
	.align		4
.L_23:
        /*0024*/ 	.byte	0x04, 0x11
        /*0026*/ 	.short	(.L_25 - .L_24)
	.align		4
.L_24:
        /*0028*/ 	.word	index@($__internal_0_$__cuda_sm10x_tcgen05_guardrail_trap_col_being_dealloced_not_returned_by_alloc)
        /*002c*/ 	.word	0x00000008


	//----- nvinfo : EIATTR_FRAME_SIZE
	.align		4
.L_25:
        /*0030*/ 	.byte	0x04, 0x11
        /*0032*/ 	.short	(.L_27 - .L_26)
	.align		4
.L_26:
        /*0034*/ 	.word	index@(_ZN7cutlass13device_kernelINS_4conv6kernel13ConvUniversalINS1_16ConvProblemShapeILNS1_8OperatorE2ELi3EEENS1_10collective14CollectiveConvINS1_47MainloopSm100TmaUmmaWarpSpecializedImplicitGemmILS5_2ELi24ELi3ELi1ELi2EN4cute5tupleIJNSA_1CILi1EEESD_SD_EEEEENSB_IJNSC_ILi128EEENSB_IJSG_EEENSB_IJNSC_ILi32EEEEEEEEENS_12float_e4m3_tESL_NSA_8TiledMMAINSA_8MMA_AtomIJNSA_10MMA_TraitsINSA_19SM100_MMA_F8F6F4_SSEJSL_SL_fSG_SG_NSA_17integral_constantINSA_4UMMA5MajorELSS_1EEEST_NSQ_INSR_7ScaleInELSU_0EEESV_EEEEEENSA_6LayoutISE_NSB_IJNSC_ILi0EEESZ_SZ_EEEEENSB_IJNSA_10UnderscoreES12_S12_EEEEENS7_6detail27Sm100ImplicitGemmTileTraitsINSA_13SM90_TMA_LOADENSA_14ComposedLayoutINSA_7SwizzleILi3ELi4ELi3EEENSA_18smem_ptr_flag_bitsILi8EEENSY_INSB_IJSG_NSC_ILi8EEEEEENSB_IJSD_SG_EEEEEEEvEENS16_INSA_20SM90_TMA_LOAD_IM2COLES1H_vEEEENS_8epilogue10collective18CollectiveEpilogueINS1M_23Sm100TmaWarpSpecializedILi2ELi2ELi64ELb0ELb0EEEJSK_NSB_IJNSY_ISG_SD_EENSY_INSC_ILi64EEESD_EEEEESL_NSB_IJlNSB_IJSD_lllEEESZ_EEESL_S1W_NS1M_6fusion15FusionCallbacksIS1Q_NS1X_17LinearCombinationISL_fSL_fLNS_15FloatRoundStyleE2EEESK_S1U_JEEENSA_5SM1004TMEM4LOAD26SM100_TMEM_LOAD_32dp32b64xES17_NS18_INS19_ILi2ELi4ELi3EEES1C_NSY_INSB_IJS1D_S1S_EEENSB_IJS1S_SD_EEEEEEENSA_39AutoVectorizingCopyWithAssumedAlignmentILi128EEENSA_14SM90_TMA_STOREES2B_S2D_S2D_EEEvvEEEEvNT_6ParamsE)
        /*0038*/ 	.word	0x00000008


	//----- nvinfo : EIATTR_MIN_STACK_SIZE
	.align		4
.L_27:
        /*003c*/ 	.byte	0x04, 0x12
        /*003e*/ 	.short	(.L_29 - .L_28)
	.align		4
.L_28:
        /*0040*/ 	.word	index@(_ZN7cutlass13device_kernelINS_4conv6kernel13ConvUniversalINS1_16ConvProblemShapeILNS1_8OperatorE2ELi3EEENS1_10collective14CollectiveConvINS1_47MainloopSm100TmaUmmaWarpSpecializedImplicitGemmILS5_2ELi24ELi3ELi1ELi2EN4cute5tupleIJNSA_1CILi1EEESD_SD_EEEEENSB_IJNSC_ILi128EEENSB_IJSG_EEENSB_IJNSC_ILi32EEEEEEEEENS_12float_e4m3_tESL_NSA_8TiledMMAINSA_8MMA_AtomIJNSA_10MMA_TraitsINSA_19SM100_MMA_F8F6F4_SSEJSL_SL_fSG_SG_NSA_17integral_constantINSA_4UMMA5MajorELSS_1EEEST_NSQ_INSR_7ScaleInELSU_0EEESV_EEEEEENSA_6LayoutISE_NSB_IJNSC_ILi0EEESZ_SZ_EEEEENSB_IJNSA_10UnderscoreES12_S12_EEEEENS7_6detail27Sm100ImplicitGemmTileTraitsINSA_13SM90_TMA_LOADENSA_14ComposedLayoutINSA_7SwizzleILi3ELi4ELi3EEENSA_18smem_ptr_flag_bitsILi8EEENSY_INSB_IJSG_NSC_ILi8EEEEEENSB_IJSD_SG_EEEEEEEvEENS16_INSA_20SM90_TMA_LOAD_IM2COLES1H_vEEEENS_8epilogue10collective18CollectiveEpilogueINS1M_23Sm100TmaWarpSpecializedILi2ELi2ELi64ELb0ELb0EEEJSK_NSB_IJNSY_ISG_SD_EENSY_INSC_ILi64EEESD_EEEEESL_NSB_IJlNSB_IJSD_lllEEESZ_EEESL_S1W_NS1M_6fusion15FusionCallbacksIS1Q_NS1X_17LinearCombinationISL_fSL_fLNS_15FloatRoundStyleE2EEESK_S1U_JEEENSA_5SM1004TMEM4LOAD26SM100_TMEM_LOAD_32dp32b64xES17_NS18_INS19_ILi2ELi4ELi3EEES1C_NSY_INSB_IJS1D_S1S_EEENSB_IJS1S_SD_EEEEEEENSA_39AutoVectorizingCopyWithAssumedAlignmentILi128EEENSA_14SM90_TMA_STOREES2B_S2D_S2D_EEEvvEEEEvNT_6ParamsE)
        /*0044*/ 	.word	0x00000008
.L_29:


//--------------------- .nv.compat                --------------------------
	.section	.nv.compat,"",@"SHT_CUDA_COMPAT_INFO"
	.align	4
        /*0000*/ 	.byte	0x02, 0x09, 0x01, 0x00, 0x02, 0x02, 0x02, 0x00, 0x02, 0x05, 0x05, 0x00, 0x03, 0x07, 0x01, 0x01
        /*0010*/ 	.byte	0x02, 0x03, 0x01, 0x00, 0x02, 0x06, 0x01, 0x00, 0x04, 0x0b, 0x08, 0x00, 0x09, 0x00, 0x00, 0x00
        /*0020*/ 	.byte	0x00, 0x00, 0x00, 0x00


//--------------------- .nv.info._ZN7cutlass13device_kernelINS_4conv6kernel13ConvUniversalINS1_16ConvProblemShapeILNS1_8OperatorE2ELi3EEENS1_10collective14CollectiveConvINS1_47MainloopSm100TmaUmmaWarpSpecializedImplicitGemmILS5_2ELi24ELi3ELi1ELi2EN4cute5tupleIJNSA_1CILi1EEESD_SD_EEEEENSB_IJNSC_ILi128EEENSB_IJSG_EEENSB_IJNSC_ILi32EEEEEEEEENS_12float_e4m3_tESL_NSA_8TiledMMAINSA_8MMA_AtomIJNSA_10MMA_TraitsINSA_19SM100_MMA_F8F6F4_SSEJSL_SL_fSG_SG_NSA_17integral_constantINSA_4UMMA5MajorELSS_1EEEST_NSQ_INSR_7ScaleInELSU_0EEESV_EEEEEENSA_6LayoutISE_NSB_IJNSC_ILi0EEESZ_SZ_EEEEENSB_IJNSA_10UnderscoreES12_S12_EEEEENS7_6detail27Sm100ImplicitGemmTileTraitsINSA_13SM90_TMA_LOADENSA_14ComposedLayoutINSA_7SwizzleILi3ELi4ELi3EEENSA_18smem_ptr_flag_bitsILi8EEENSY_INSB_IJSG_NSC_ILi8EEEEEENSB_IJSD_SG_EEEEEEEvEENS16_INSA_20SM90_TMA_LOAD_IM2COLES1H_vEEEENS_8epilogue10collective18CollectiveEpilogueINS1M_23Sm100TmaWarpSpecializedILi2ELi2ELi64ELb0ELb0EEEJSK_NSB_IJNSY_ISG_SD_EENSY_INSC_ILi64EEESD_EEEEESL_NSB_IJlNSB_IJSD_lllEEESZ_EEESL_S1W_NS1M_6fusion15FusionCallbacksIS1Q_NS1X_17LinearCombinationISL_fSL_fLNS_15FloatRoundStyleE2EEESK_S1U_JEEENSA_5SM1004TMEM4LOAD26SM100_TMEM_LOAD_32dp32b64xES17_NS18_INS19_ILi2ELi4ELi3EEES1C_NSY_INSB_IJS1D_S1S_EEENSB_IJS1S_SD_EEEEEEENSA_39AutoVectorizingCopyWithAssumedAlignmentILi128EEENSA_14SM90_TMA_STOREES2B_S2D_S2D_EEEvvEEEEvNT_6ParamsE --------------------------
	.section	.nv.info._ZN7cutlass13device_kernelINS_4conv6kernel13ConvUniversalINS1_16ConvProblemShapeILNS1_8OperatorE2ELi3EEENS1_10collective14CollectiveConvINS1_47MainloopSm100TmaUmmaWarpSpecializedImplicitGemmILS5_2ELi24ELi3ELi1ELi2EN4cute5tupleIJNSA_1CILi1EEESD_SD_EEEEENSB_IJNSC_ILi128EEENSB_IJSG_EEENSB_IJNSC_ILi32EEEEEEEEENS_12float_e4m3_tESL_NSA_8TiledMMAINSA_8MMA_AtomIJNSA_10MMA_TraitsINSA_19SM100_MMA_F8F6F4_SSEJSL_SL_fSG_SG_NSA_17integral_constantINSA_4UMMA5MajorELSS_1EEEST_NSQ_INSR_7ScaleInELSU_0EEESV_EEEEEENSA_6LayoutISE_NSB_IJNSC_ILi0EEESZ_SZ_EEEEENSB_IJNSA_10UnderscoreES12_S12_EEEEENS7_6detail27Sm100ImplicitGemmTileTraitsINSA_13SM90_TMA_LOADENSA_14ComposedLayoutINSA_7SwizzleILi3ELi4ELi3EEENSA_18smem_ptr_flag_bitsILi8EEENSY_INSB_IJSG_NSC_ILi8EEEEEENSB_IJSD_SG_EEEEEEEvEENS16_INSA_20SM90_TMA_LOAD_IM2COLES1H_vEEEENS_8epilogue10collective18CollectiveEpilogueINS1M_23Sm100TmaWarpSpecializedILi2ELi2ELi64ELb0ELb0EEEJSK_NSB_IJNSY_ISG_SD_EENSY_INSC_ILi64EEESD_EEEEESL_NSB_IJlNSB_IJSD_lllEEESZ_EEESL_S1W_NS1M_6fusion15FusionCallbacksIS1Q_NS1X_17LinearCombinationISL_fSL_fLNS_15FloatRoundStyleE2EEESK_S1U_JEEENSA_5SM1004TMEM4LOAD26SM100_TMEM_LOAD_32dp32b64xES17_NS18_INS19_ILi2ELi4ELi3EEES1C_NSY_INSB_IJS1D_S1S_EEENSB_IJS1S_SD_EEEEEEENSA_39AutoVectorizingCopyWithAssumedAlignmentILi128EEENSA_14SM90_TMA_STOREES2B_S2D_S2D_EEEvvEEEEvNT_6ParamsE,"",@"SHT_CUDA_INFO"
	.sectionflags	@""
	.align	4


	//----- nvinfo : EIATTR_CUDA_API_VERSION
	.align		4
        /*0000*/ 	.byte	0x04, 0x37
        /*0002*/ 	.short	(.L_31 - .L_30)
.L_30:
        /*0004*/ 	.word	0x00000082


	//----- nvinfo : EIATTR_KPARAM_INFO
	.align		4
.L_31:
        /*0008*/ 	.byte	0x04, 0x17
        /*000a*/ 	.short	(.L_33 - .L_32)
.L_32:
        /*000c*/ 	.word	0x00000000
        /*0010*/ 	.short	0x0000
        /*0012*/ 	.short	0x0000
        /*0014*/ 	.byte	0x00, 0xf0, 0x01, 0x24


	//----- nvinfo : EIATTR_AT_ENTRY_FRAGMENTS
	.align		4
.L_33:
        /*0018*/ 	.byte	0x04, 0x4f
        /*001a*/ 	.short	(.L_35 - .L_34)


	//   ....[0]....
.L_34:
        /*001c*/ 	.word	0x00000006


	//----- nvinfo : EIATTR_RESERVED_SMEM_USED
	.align		4
.L_35:
        /*0020*/ 	.byte	0x01, 0x41
	.zero		2


	//----- nvinfo : EIATTR_SPARSE_MMA_MASK
	.align		4
        /*0024*/ 	.byte	0x03, 0x50
        /*0026*/ 	.short	0x0000


	//----- nvinfo : EIATTR_TCGEN05_1CTA_USED
	.align		4
        /*0028*/ 	.byte	0x01, 0x51
	.zero		2


	//----- nvinfo : EIATTR_MAXREG_COUNT
	.align		4
        /*002c*/ 	.byte	0x03, 0x1b
        /*002e*/ 	.short	0x00ff


	//----- nvinfo : EIATTR_NUM_BARRIERS
	.align		4
        /*0030*/ 	.byte	0x02, 0x4c
        /*0032*/ 	.byte	0x07
	.zero		1


	//----- nvinfo : EIATTR_EXTERNS
	.align		4
        /*0034*/ 	.byte	0x04, 0x0f
        /*0036*/ 	.short	(.L_37 - .L_36)


	//   ....[0]....
	.align		4
.L_36:
        /*0038*/ 	.word	index@(__assertfail)


	//----- nvinfo : EIATTR_MERCURY_ISA_VERSION
	.align		4
.L_37:
        /*003c*/ 	.byte	0x03, 0x5f
        /*003e*/ 	.short	0x0101


	//----- nvinfo : EIATTR_INT_WARP_WIDE_INSTR_OFFSETS
	.align		4
        /*0040*/ 	.byte	0x04, 0x31
        /*0042*/ 	.short	(.L_39 - .L_38)


	//   ....[0]....
.L_38:
        /*0044*/ 	.word	0x00004d10


	//   ....[1]....
        /*0048*/ 	.word	0x00004d30


	//   ....[2]....
        /*004c*/ 	.word	0x00004d60


	//   ....[3]....
        /*0050*/ 	.word	0x00005fa0


	//   ....[4]....
        /*0054*/ 	.word	0x00006010


	//   ....[5]....
        /*0058*/ 	.word	0x00006120


	//   ....[6]....
        /*005c*/ 	.word	0x000061d0


	//----- nvinfo : EIATTR_COOP_GROUP_MASK_REGIDS
	.align		4
.L_39:
        /*0060*/ 	.byte	0x04, 0x29
        /*0062*/ 	.short	(.L_41 - .L_40)


	//   ....[0]....
.L_40:
        /*0064*/ 	.word	0xffffffff


	//   ....[1]....
        /*0068*/ 	.word	0xffffffff


	//   ....[2]....
        /*006c*/ 	.word	0xffffffff


	//   ....[3]....
        /*0070*/ 	.word	0xffffffff


	//   ....[4]....
        /*0074*/ 	.word	0xffffffff


	//   ....[5]....
        /*0078*/ 	.word	0xffffffff


	//   ....[6]....
        /*007c*/ 	.word	0xffffffff


	//   ....[7]....
        /*0080*/ 	.word	0xffffffff


	//   ....[8]....
        /*0084*/ 	.word	0xffffffff


	//   ....[9]....
        /*0088*/ 	.word	0xffffffff


	//   ....[10]....
        /*008c*/ 	.word	0xffffffff


	//   ....[11]....
        /*0090*/ 	.word	0xffffffff


	//----- nvinfo : EIATTR_COOP_GROUP_INSTR_OFFSETS
	.align		4
.L_41:
        /*0094*/ 	.byte	0x04, 0x28
        /*0096*/ 	.short	(.L_43 - .L_42)


	//   ....[0]....
.L_42:
        /*0098*/ 	.word	0x00000090


	//   ....[1]....
        /*009c*/ 	.word	0x00000500


	//   ....[2]....
        /*00a0*/ 	.word	0x00000920


	//   ....[3]....
        /*00a4*/ 	.word	0x00000a80


	//   ....[4]....
        /*00a8*/ 	.word	0x00000b80


	//   ....[5]....
        /*00ac*/ 	.word	0x00000cd0


	//   ....[6]....
        /*00b0*/ 	.word	0x00002930


	//   ....[7]....
        /*00b4*/ 	.word	0x00004200


	//   ....[8]....
        /*00b8*/ 	.word	0x00004410


	//   ....[9]....
        /*00bc*/ 	.word	0x00004440


	//   ....[10]....
        /*00c0*/ 	.word	0x00004bf0


	//   ....[11]....
        /*00c4*/ 	.word	0x00004e30


	//----- nvinfo : EIATTR_VRC_CTA_INIT_COUNT
	.align		4
.L_43:
        /*00c8*/ 	.byte	0x02, 0x4a
        /*00ca*/ 	.byte	0x80
	.zero		1


	//----- nvinfo : EIATTR_SYSCALL_OFFSETS
	.align		4
        /*00cc*/ 	.byte	0x04, 0x46
        /*00ce*/ 	.short	(.L_45 - .L_44)


	//   ....[0]....
.L_44:
        /*00d0*/ 	.word	0x000073e0


	//   ....[1]....
        /*00d4*/ 	.word	0x00007520


	//   ....[2]....
        /*00d8*/ 	.word	0x00007de0


	//   ....[3]....
        /*00dc*/ 	.word	0x000093f0


	//----- nvinfo : EIATTR_MBARRIER_INSTR_OFFSETS
	.align		4
.L_45:
        /*00e0*/ 	.byte	0x04, 0x39
        /*00e2*/ 	.short	(.L_47 - .L_46)


	//   ....[0]....
.L_46:
        /*00e4*/ 	.word	0x00000600
        /*00e8*/ 	.word	0x000000ff
        /*00ec*/ 	.word	0x00000000
        /*00f0*/ 	.short	0x0100
        /*00f2*/ 	.byte	0x04
	.zero		1


	//   ....[1]....
        /*00f4*/ 	.word	0x00000610
        /*00f8*/ 	.word	0x000000ff
        /*00fc*/ 	.word	0x000000c0
        /*0100*/ 	.short	0x0100
        /*0102*/ 	.byte	0x04
	.zero		1


	//   ....[2]....
        /*0104*/ 	.word	0x00000620
        /*0108*/ 	.word	0x000000ff
        /*010c*/ 	.word	0x00000008
        /*0110*/ 	.short	0x0100
        /*0112*/ 	.byte	0x04
	.zero		1


	//   ....[3]....
        /*0114*/ 	.word	0x00000630
        /*0118*/ 	.word	0x000000ff
        /*011c*/ 	.word	0x000000c8
        /*0120*/ 	.short	0x0100
        /*0122*/ 	.byte	0x04
	.zero		1


	//   ....[4]....
        /*0124*/ 	.word	0x00000640
        /*0128*/ 	.word	0x000000ff
        /*012c*/ 	.word	0x00000010
        /*0130*/ 	.short	0x0100
        /*0132*/ 	.byte	0x04
	.zero		1


	//   ....[5]....
        /*0134*/ 	.word	0x00000650
        /*0138*/ 	.word	0x000000ff
        /*013c*/ 	.word	0x000000d0
        /*0140*/ 	.short	0x0100
        /*0142*/ 	.byte	0x04
	.zero		1


	//   ....[6]....
        /*0144*/ 	.word	0x00000660
        /*0148*/ 	.word	0x000000ff
        /*014c*/ 	.word	0x00000018
        /*0150*/ 	.short	0x0100
        /*0152*/ 	.byte	0x04
	.zero		1


	//   ....[7]....
        /*0154*/ 	.word	0x00000670
        /*0158*/ 	.word	0x000000ff
        /*015c*/ 	.word	0x000000d8
        /*0160*/ 	.short	0x0100
        /*0162*/ 	.byte	0x04
	.zero		1


	//   ....[8]....
        /*0164*/ 	.word	0x00000680
        /*0168*/ 	.word	0x000000ff
        /*016c*/ 	.word	0x00000020
        /*0170*/ 	.short	0x0100
        /*0172*/ 	.byte	0x04
	.zero		1


	//   ....[9]....
        /*0174*/ 	.word	0x00000690
        /*0178*/ 	.word	0x000000ff
        /*017c*/ 	.word	0x000000e0
        /*0180*/ 	.short	0x0100
        /*0182*/ 	.byte	0x04
	.zero		1


	//   ....[10]....
        /*0184*/ 	.word	0x000006a0
        /*0188*/ 	.word	0x000000ff
        /*018c*/ 	.word	0x00000028
        /*0190*/ 	.short	0x0100
        /*0192*/ 	.byte	0x04
	.zero		1


	//   ....[11]....
        /*0194*/ 	.word	0x000006b0
        /*0198*/ 	.word	0x000000ff
        /*019c*/ 	.word	0x000000e8
        /*01a0*/ 	.short	0x0100
        /*01a2*/ 	.byte	0x04
	.zero		1


	//   ....[12]....
        /*01a4*/ 	.word	0x000006c0
        /*01a8*/ 	.word	0x000000ff
        /*01ac*/ 	.word	0x00000030
        /*01b0*/ 	.short	0x0100
        /*01b2*/ 	.byte	0x04
	.zero		1


	//   ....[13]....
        /*01b4*/ 	.word	0x000006d0
        /*01b8*/ 	.word	0x000000ff
        /*01bc*/ 	.word	0x000000f0
        /*01c0*/ 	.short	0x0100
        /*01c2*/ 	.byte	0x04
	.zero		1


	//   ....[14]....
        /*01c4*/ 	.word	0x000006e0
        /*01c8*/ 	.word	0x000000ff
        /*01cc*/ 	.word	0x00000038
        /*01d0*/ 	.short	0x0100
        /*01d2*/ 	.byte	0x04
	.zero		1


	//   ....[15]....
        /*01d4*/ 	.word	0x000006f0
        /*01d8*/ 	.word	0x000000ff
        /*01dc*/ 	.word	0x000000f8
        /*01e0*/ 	.short	0x0100
        /*01e2*/ 	.byte	0x04
	.zero		1


	//   ....[16]....
        /*01e4*/ 	.word	0x00000700
        /*01e8*/ 	.word	0x000000ff
        /*01ec*/ 	.word	0x00000040
        /*01f0*/ 	.short	0x0100
        /*01f2*/ 	.byte	0x04
	.zero		1


	//   ....[17]....
        /*01f4*/ 	.word	0x00000710
        /*01f8*/ 	.word	0x000000ff
        /*01fc*/ 	.word	0x00000100
        /*0200*/ 	.short	0x0100
        /*0202*/ 	.byte	0x04
	.zero		1


	//   ....[18]....
        /*0204*/ 	.word	0x00000720
        /*0208*/ 	.word	0x000000ff
        /*020c*/ 	.word	0x00000048
        /*0210*/ 	.short	0x0100
        /*0212*/ 	.byte	0x04
	.zero		1


	//   ....[19]....
        /*0214*/ 	.word	0x00000730
        /*0218*/ 	.word	0x000000ff
        /*021c*/ 	.word	0x00000108
        /*0220*/ 	.short	0x0100
        /*0222*/ 	.byte	0x04
	.zero		1


	//   ....[20]....
        /*0224*/ 	.word	0x00000740
        /*0228*/ 	.word	0x000000ff
        /*022c*/ 	.word	0x00000050
        /*0230*/ 	.short	0x0100
        /*0232*/ 	.byte	0x04
	.zero		1


	//   ....[21]....
        /*0234*/ 	.word	0x00000750
        /*0238*/ 	.word	0x000000ff
        /*023c*/ 	.word	0x00000110
        /*0240*/ 	.short	0x0100
        /*0242*/ 	.byte	0x04
	.zero		1


	//   ....[22]....
        /*0244*/ 	.word	0x00000760
        /*0248*/ 	.word	0x000000ff
        /*024c*/ 	.word	0x00000058
        /*0250*/ 	.short	0x0100
        /*0252*/ 	.byte	0x04
	.zero		1


	//   ....[23]....
        /*0254*/ 	.word	0x00000770
        /*0258*/ 	.word	0x000000ff
        /*025c*/ 	.word	0x00000118
        /*0260*/ 	.short	0x0100
        /*0262*/ 	.byte	0x04
	.zero		1


	//   ....[24]....
        /*0264*/ 	.word	0x00000780
        /*0268*/ 	.word	0x000000ff
        /*026c*/ 	.word	0x00000060
        /*0270*/ 	.short	0x0100
        /*0272*/ 	.byte	0x04
	.zero		1


	//   ....[25]....
        /*0274*/ 	.word	0x00000790
        /*0278*/ 	.word	0x000000ff
        /*027c*/ 	.word	0x00000120
        /*0280*/ 	.short	0x0100
        /*0282*/ 	.byte	0x04
	.zero		1


	//   ....[26]....
        /*0284*/ 	.word	0x000007a0
        /*0288*/ 	.word	0x000000ff
        /*028c*/ 	.word	0x00000068
        /*0290*/ 	.short	0x0100
        /*0292*/ 	.byte	0x04
	.zero		1


	//   ....[27]....
        /*0294*/ 	.word	0x000007b0
        /*0298*/ 	.word	0x000000ff
        /*029c*/ 	.word	0x00000128
        /*02a0*/ 	.short	0x0100
        /*02a2*/ 	.byte	0x04
	.zero		1


	//   ....[28]....
        /*02a4*/ 	.word	0x000007c0
        /*02a8*/ 	.word	0x000000ff
        /*02ac*/ 	.word	0x00000070
        /*02b0*/ 	.short	0x0100
        /*02b2*/ 	.byte	0x04
	.zero		1


	//   ....[29]....
        /*02b4*/ 	.word	0x000007d0
        /*02b8*/ 	.word	0x000000ff
        /*02bc*/ 	.word	0x00000130
        /*02c0*/ 	.short	0x0100
        /*02c2*/ 	.byte	0x04
	.zero		1


	//   ....[30]....
        /*02c4*/ 	.word	0x000007e0
        /*02c8*/ 	.word	0x000000ff
        /*02cc*/ 	.word	0x00000078
        /*02d0*/ 	.short	0x0100
        /*02d2*/ 	.byte	0x04
	.zero		1


	//   ....[31]....
        /*02d4*/ 	.word	0x000007f0
        /*02d8*/ 	.word	0x000000ff
        /*02dc*/ 	.word	0x00000138
        /*02e0*/ 	.short	0x0100
        /*02e2*/ 	.byte	0x04
	.zero		1


	//   ....[32]....
        /*02e4*/ 	.word	0x00000800
        /*02e8*/ 	.word	0x000000ff
        /*02ec*/ 	.word	0x00000080
        /*02f0*/ 	.short	0x0100
        /*02f2*/ 	.byte	0x04
	.zero		1


	//   ....[33]....
        /*02f4*/ 	.word	0x00000810
        /*02f8*/ 	.word	0x000000ff
        /*02fc*/ 	.word	0x00000140
        /*0300*/ 	.short	0x0100
        /*0302*/ 	.byte	0x04
	.zero		1


	//   ....[34]....
        /*0304*/ 	.word	0x00000820
        /*0308*/ 	.word	0x000000ff
        /*030c*/ 	.word	0x00000088
        /*0310*/ 	.short	0x0100
        /*0312*/ 	.byte	0x04
	.zero		1


	//   ....[35]....
        /*0314*/ 	.word	0x00000830
        /*0318*/ 	.word	0x000000ff
        /*031c*/ 	.word	0x00000148
        /*0320*/ 	.short	0x0100
        /*0322*/ 	.byte	0x04
	.zero		1


	//   ....[36]....
        /*0324*/ 	.word	0x00000840
        /*0328*/ 	.word	0x000000ff
        /*032c*/ 	.word	0x00000090
        /*0330*/ 	.short	0x0100
        /*0332*/ 	.byte	0x04
	.zero		1


	//   ....[37]....
        /*0334*/ 	.word	0x00000850
        /*0338*/ 	.word	0x000000ff
        /*033c*/ 	.word	0x00000150
        /*0340*/ 	.short	0x0100
        /*0342*/ 	.byte	0x04
	.zero		1


	//   ....[38]....
        /*0344*/ 	.word	0x00000860
        /*0348*/ 	.word	0x000000ff
        /*034c*/ 	.word	0x00000098
        /*0350*/ 	.short	0x0100
        /*0352*/ 	.byte	0x04
	.zero		1


	//   ....[39]....
        /*0354*/ 	.word	0x00000870
        /*0358*/ 	.word	0x000000ff
        /*035c*/ 	.word	0x00000158
        /*0360*/ 	.short	0x0100
        /*0362*/ 	.byte	0x04
	.zero		1


	//   ....[40]....
        /*0364*/ 	.word	0x00000880
        /*0368*/ 	.word	0x000000ff
        /*036c*/ 	.word	0x000000a0
        /*0370*/ 	.short	0x0100
        /*0372*/ 	.byte	0x04
	.zero		1


	//   ....[41]....
        /*0374*/ 	.word	0x00000890
        /*0378*/ 	.word	0x000000ff
        /*037c*/ 	.word	0x00000160
        /*0380*/ 	.short	0x0100
        /*0382*/ 	.byte	0x04
	.zero		1


	//   ....[42]....
        /*0384*/ 	.word	0x000008a0
        /*0388*/ 	.word	0x000000ff
        /*038c*/ 	.word	0x000000a8
        /*0390*/ 	.short	0x0100
        /*0392*/ 	.byte	0x04
	.zero		1


	//   ....[43]....
        /*0394*/ 	.word	0x000008b0
        /*0398*/ 	.word	0x000000ff
        /*039c*/ 	.word	0x00000168
        /*03a0*/ 	.short	0x0100
        /*03a2*/ 	.byte	0x04
	.zero		1


	//   ....[44]....
        /*03a4*/ 	.word	0x000008c0
        /*03a8*/ 	.word	0x000000ff
        /*03ac*/ 	.word	0x000000b0
        /*03b0*/ 	.short	0x0100
        /*03b2*/ 	.byte	0x04
	.zero		1


	//   ....[45]....
        /*03b4*/ 	.word	0x000008d0
        /*03b8*/ 	.word	0x000000ff
        /*03bc*/ 	.word	0x00000170
        /*03c0*/ 	.short	0x0100
        /*03c2*/ 	.byte	0x04
	.zero		1


	//   ....[46]....
        /*03c4*/ 	.word	0x000008e0
        /*03c8*/ 	.word	0x000000ff
        /*03cc*/ 	.word	0x000000b8
        /*03d0*/ 	.short	0x0100
        /*03d2*/ 	.byte	0x04
	.zero		1


	//   ....[47]....
        /*03d4*/ 	.word	0x000008f0
        /*03d8*/ 	.word	0x000000ff
        /*03dc*/ 	.word	0x00000178
        /*03e0*/ 	.short	0x0100
        /*03e2*/ 	.byte	0x04
	.zero		1


	//   ....[48]....
        /*03e4*/ 	.word	0x00000a30
        /*03e8*/ 	.word	0x000000ff
        /*03ec*/ 	.word	0x00000180
        /*03f0*/ 	.short	0x0100
        /*03f2*/ 	.byte	0x04
	.zero		1


	//   ....[49]....
        /*03f4*/ 	.word	0x00000a40
        /*03f8*/ 	.word	0x000000ff
        /*03fc*/ 	.word	0x00000190
        /*0400*/ 	.short	0x0100
        /*0402*/ 	.byte	0x04
	.zero		1


	//   ....[50]....
        /*0404*/ 	.word	0x00000a50
        /*0408*/ 	.word	0x000000ff
        /*040c*/ 	.word	0x00000188
        /*0410*/ 	.short	0x0100
        /*0412*/ 	.byte	0x04
	.zero		1


	//   ....[51]....
        /*0414*/ 	.word	0x00000a60
        /*0418*/ 	.word	0x000000ff
        /*041c*/ 	.word	0x00000198
        /*0420*/ 	.short	0x0100
        /*0422*/ 	.byte	0x04
	.zero		1


	//   ....[52]....
        /*0424*/ 	.word	0x00000b50
        /*0428*/ 	.word	0x000000ff
        /*042c*/ 	.word	0x000001a0
        /*0430*/ 	.short	0x0100
        /*0432*/ 	.byte	0x06
	.zero		1


	//   ....[53]....
        /*0434*/ 	.word	0x00000b60
        /*0438*/ 	.word	0x000000ff
        /*043c*/ 	.word	0x000001a8
        /*0440*/ 	.short	0x0100
        /*0442*/ 	.byte	0x06
	.zero		1


	//   ....[54]....
        /*0444*/ 	.word	0x00000ca0
        /*0448*/ 	.word	0x000000ff
        /*044c*/ 	.word	0x000001b0
        /*0450*/ 	.short	0x0100
        /*0452*/ 	.byte	0x06
	.zero		1


	//   ....[55]....
        /*0454*/ 	.word	0x00000cb0
        /*0458*/ 	.word	0x000000ff
        /*045c*/ 	.word	0x000001b8
        /*0460*/ 	.short	0x0100
        /*0462*/ 	.byte	0x06
	.zero		1


	//   ....[56]....
        /*0464*/ 	.word	0x00000e00
        /*0468*/ 	.word	0x000000ff
        /*046c*/ 	.word	0x000001c0
        /*0470*/ 	.short	0x0100
        /*0472*/ 	.byte	0x04
	.zero		1


	//   ....[57]....
        /*0474*/ 	.word	0x00000e10
        /*0478*/ 	.word	0x000000ff
        /*047c*/ 	.word	0x000001d0
        /*0480*/ 	.short	0x0100
        /*0482*/ 	.byte	0x04
	.zero		1


	//   ....[58]....
        /*0484*/ 	.word	0x00000e20
        /*0488*/ 	.word	0x000000ff
        /*048c*/ 	.word	0x000001c8
        /*0490*/ 	.short	0x0100
        /*0492*/ 	.byte	0x04
	.zero		1


	//   ....[59]....
        /*0494*/ 	.word	0x00000e30
        /*0498*/ 	.word	0x000000ff
        /*049c*/ 	.word	0x000001d8
        /*04a0*/ 	.short	0x0100
        /*04a2*/ 	.byte	0x04
	.zero		1


	//   ....[60]....
        /*04a4*/ 	.word	0x00001c30
        /*04a8*/ 	.word	0x000000ff
        /*04ac*/ 	.word	0x000000c0
        /*04b0*/ 	.short	0x010a
        /*04b2*/ 	.byte	0x08
	.zero		1


	//   ....[61]....
        /*04b4*/ 	.word	0x00001fb0
        /*04b8*/ 	.word	0x000000ff
        /*04bc*/ 	.word	0x000000c0
        /*04c0*/ 	.short	0x010a
        /*04c2*/ 	.byte	0x29
	.zero		1


	//   ....[62]....
        /*04c4*/ 	.word	0x00002120
        /*04c8*/ 	.word	0x000000ff
        /*04cc*/ 	.word	0x000000c0
        /*04d0*/ 	.short	0x010a
        /*04d2*/ 	.byte	0x08
	.zero		1


	//   ....[63]....
        /*04d4*/ 	.word	0x00002380
        /*04d8*/ 	.word	0x000000ff
        /*04dc*/ 	.word	0x000001a8
        /*04e0*/ 	.short	0x0101
        /*04e2*/ 	.byte	0x2c
	.zero		1


	//   ....[64]....
        /*04e4*/ 	.word	0x000023b0
        /*04e8*/ 	.word	0x000000ff
        /*04ec*/ 	.word	0x000000c0
        /*04f0*/ 	.short	0x010a
        /*04f2*/ 	.byte	0x04
	.zero		1


	//   ....[65]....
        /*04f4*/ 	.word	0x00002570
        /*04f8*/ 	.word	0x000000ff
        /*04fc*/ 	.word	0x000000c0
        /*0500*/ 	.short	0x010a
        /*0502*/ 	.byte	0x21
	.zero		1


	//   ....[66]....
        /*0504*/ 	.word	0x000026e0
        /*0508*/ 	.word	0x000000ff
        /*050c*/ 	.word	0x000000c0
        /*0510*/ 	.short	0x010a
        /*0512*/ 	.byte	0x08
	.zero		1


	//   ....[67]....
        /*0514*/ 	.word	0x00002940
        /*0518*/ 	.word	0x000000ff
        /*051c*/ 	.word	0x000001b0
        /*0520*/ 	.short	0x010a
        /*0522*/ 	.byte	0x2c
	.zero		1


	//   ....[68]....
        /*0524*/ 	.word	0x00002a00
        /*0528*/ 	.word	0x000000ff
        /*052c*/ 	.word	0x00000000
        /*0530*/ 	.short	0x0101
        /*0532*/ 	.byte	0x04
	.zero		1


	//   ....[69]....
        /*0534*/ 	.word	0x00002ff0
        /*0538*/ 	.word	0x000000ff
        /*053c*/ 	.word	0x00000000
        /*0540*/ 	.short	0x010a
        /*0542*/ 	.byte	0x04
	.zero		1


	//   ....[70]....
        /*0544*/ 	.word	0x00003090
        /*0548*/ 	.word	0x000000ff
        /*054c*/ 	.word	0x00000000
        /*0550*/ 	.short	0x010a
        /*0552*/ 	.byte	0x05
	.zero		1


	//   ....[71]....
        /*0554*/ 	.word	0x00003130
        /*0558*/ 	.word	0x000000ff
        /*055c*/ 	.word	0x00000000
        /*0560*/ 	.short	0x010a
        /*0562*/ 	.byte	0x05
	.zero		1


	//   ....[72]....
        /*0564*/ 	.word	0x000031d0
        /*0568*/ 	.word	0x000000ff
        /*056c*/ 	.word	0x00000000
        /*0570*/ 	.short	0x010a
        /*0572*/ 	.byte	0x05
	.zero		1


	//   ....[73]....
        /*0574*/ 	.word	0x00003270
        /*0578*/ 	.word	0x000000ff
        /*057c*/ 	.word	0x00000000
        /*0580*/ 	.short	0x010a
        /*0582*/ 	.byte	0x05
	.zero		1


	//   ....[74]....
        /*0584*/ 	.word	0x00003310
        /*0588*/ 	.word	0x000000ff
        /*058c*/ 	.word	0x00000000
        /*0590*/ 	.short	0x010a
        /*0592*/ 	.byte	0x05
	.zero		1


	//   ....[75]....
        /*0594*/ 	.word	0x000033b0
        /*0598*/ 	.word	0x000000ff
        /*059c*/ 	.word	0x00000000
        /*05a0*/ 	.short	0x010a
        /*05a2*/ 	.byte	0x05
	.zero		1


	//   ....[76]....
        /*05a4*/ 	.word	0x00003450
        /*05a8*/ 	.word	0x000000ff
        /*05ac*/ 	.word	0x00000000
        /*05b0*/ 	.short	0x010a
        /*05b2*/ 	.byte	0x05
	.zero		1


	//   ....[77]....
        /*05b4*/ 	.word	0x000034f0
        /*05b8*/ 	.word	0x000000ff
        /*05bc*/ 	.word	0x00000000
        /*05c0*/ 	.short	0x010a
        /*05c2*/ 	.byte	0x05
	.zero		1


	//   ....[78]....
        /*05c4*/ 	.word	0x00003590
        /*05c8*/ 	.word	0x000000ff
        /*05cc*/ 	.word	0x00000000
        /*05d0*/ 	.short	0x010a
        /*05d2*/ 	.byte	0x05
	.zero		1


	//   ....[79]....
        /*05d4*/ 	.word	0x00003630
        /*05d8*/ 	.word	0x000000ff
        /*05dc*/ 	.word	0x00000000
        /*05e0*/ 	.short	0x010a
        /*05e2*/ 	.byte	0x05
	.zero		1


	//   ....[80]....
        /*05e4*/ 	.word	0x000036d0
        /*05e8*/ 	.word	0x000000ff
        /*05ec*/ 	.word	0x00000000
        /*05f0*/ 	.short	0x010a
        /*05f2*/ 	.byte	0x05
	.zero		1


	//   ....[81]....
        /*05f4*/ 	.word	0x00003770
        /*05f8*/ 	.word	0x000000ff
        /*05fc*/ 	.word	0x00000000
        /*0600*/ 	.short	0x010a
        /*0602*/ 	.byte	0x05
	.zero		1


	//   ....[82]....
        /*0604*/ 	.word	0x00003810
        /*0608*/ 	.word	0x000000ff
        /*060c*/ 	.word	0x00000000
        /*0610*/ 	.short	0x010a
        /*0612*/ 	.byte	0x05
	.zero		1


	//   ....[83]....
        /*0614*/ 	.word	0x000038b0
        /*0618*/ 	.word	0x000000ff
        /*061c*/ 	.word	0x00000000
        /*0620*/ 	.short	0x010a
        /*0622*/ 	.byte	0x05
	.zero		1


	//   ....[84]....
        /*0624*/ 	.word	0x00003950
        /*0628*/ 	.word	0x000000ff
        /*062c*/ 	.word	0x00000000
        /*0630*/ 	.short	0x010a
        /*0632*/ 	.byte	0x05
	.zero		1


	//   ....[85]....
        /*0634*/ 	.word	0x000039f0
        /*0638*/ 	.word	0x000000ff
        /*063c*/ 	.word	0x00000000
        /*0640*/ 	.short	0x010a
        /*0642*/ 	.byte	0x05
	.zero		1


	//   ....[86]....
        /*0644*/ 	.word	0x00003a90
        /*0648*/ 	.word	0x000000ff
        /*064c*/ 	.word	0x00000000
        /*0650*/ 	.short	0x010a
        /*0652*/ 	.byte	0x05
	.zero		1


	//   ....[87]....
        /*0654*/ 	.word	0x00003b30
        /*0658*/ 	.word	0x000000ff
        /*065c*/ 	.word	0x00000000
        /*0660*/ 	.short	0x010a
        /*0662*/ 	.byte	0x05
	.zero		1


	//   ....[88]....
        /*0664*/ 	.word	0x00003bd0
        /*0668*/ 	.word	0x000000ff
        /*066c*/ 	.word	0x00000000
        /*0670*/ 	.short	0x010a
        /*0672*/ 	.byte	0x05
	.zero		1


	//   ....[89]....
        /*0674*/ 	.word	0x00003c70
        /*0678*/ 	.word	0x000000ff
        /*067c*/ 	.word	0x00000000
        /*0680*/ 	.short	0x010a
        /*0682*/ 	.byte	0x05
	.zero		1


	//   ....[90]....
        /*0684*/ 	.word	0x00003d10
        /*0688*/ 	.word	0x000000ff
        /*068c*/ 	.word	0x00000000
        /*0690*/ 	.short	0x010a
        /*0692*/ 	.byte	0x05
	.zero		1


	//   ....[91]....
        /*0694*/ 	.word	0x00003db0
        /*0698*/ 	.word	0x000000ff
        /*069c*/ 	.word	0x00000000
        /*06a0*/ 	.short	0x010a
        /*06a2*/ 	.byte	0x05
	.zero		1


	//   ....[92]....
        /*06a4*/ 	.word	0x00003e60
        /*06a8*/ 	.word	0x00000000
        /*06ac*/ 	.word	0x00000000
        /*06b0*/ 	.short	0x010a
        /*06b2*/ 	.byte	0xff
	.zero		1


	//   ....[93]....
        /*06b4*/ 	.word	0x00003fb0
        /*06b8*/ 	.word	0x000000ff
        /*06bc*/ 	.word	0x000001b8
        /*06c0*/ 	.short	0x010a
        /*06c2*/ 	.byte	0x04
	.zero		1


	//   ....[94]....
        /*06c4*/ 	.word	0x00004050
        /*06c8*/ 	.word	0x000000ff
        /*06cc*/ 	.word	0x000001b0
        /*06d0*/ 	.short	0x010a
        /*06d2*/ 	.byte	0x04
	.zero		1


	//   ....[95]....
        /*06d4*/ 	.word	0x000040f0
        /*06d8*/ 	.word	0x000000ff
        /*06dc*/ 	.word	0x00000000
        /*06e0*/ 	.short	0x0101
        /*06e2*/ 	.byte	0x05
	.zero		1


	//   ....[96]....
        /*06e4*/ 	.word	0x00004130
        /*06e8*/ 	.word	0x000000ff
        /*06ec*/ 	.word	0x000001b8
        /*06f0*/ 	.short	0x0106
        /*06f2*/ 	.byte	0x04
	.zero		1


	//   ....[97]....
        /*06f4*/ 	.word	0x00004170
        /*06f8*/ 	.word	0x00000000
        /*06fc*/ 	.word	0x000001b8
        /*0700*/ 	.short	0x010a
        /*0702*/ 	.byte	0xff
	.zero		1


	//   ....[98]....
        /*0704*/ 	.word	0x00004650
        /*0708*/ 	.word	0x000000ff
        /*070c*/ 	.word	0x000001b0
        /*0710*/ 	.short	0x010a
        /*0712*/ 	.byte	0x0f
	.zero		1


	//   ....[99]....
        /*0714*/ 	.word	0x00004700
        /*0718*/ 	.word	0x000000ff
        /*071c*/ 	.word	0x00000000
        /*0720*/ 	.short	0x0101
        /*0722*/ 	.byte	0x17
	.zero		1


	//   ....[100]....
        /*0724*/ 	.word	0x00004710
        /*0728*/ 	.word	0x000000ff
        /*072c*/ 	.word	0x000001d0
        /*0730*/ 	.short	0x010a
        /*0732*/ 	.byte	0x13
	.zero		1


	//   ....[101]....
        /*0734*/ 	.word	0x000047a0
        /*0738*/ 	.word	0x000000ff
        /*073c*/ 	.word	0x00000000
        /*0740*/ 	.short	0x010a
        /*0742*/ 	.byte	0x04
	.zero		1


	//   ....[102]....
        /*0744*/ 	.word	0x00004840
        /*0748*/ 	.word	0x000000ff
        /*074c*/ 	.word	0x00000000
        /*0750*/ 	.short	0x010a
        /*0752*/ 	.byte	0x0b
	.zero		1


	//   ....[103]....
        /*0754*/ 	.word	0x00004970
        /*0758*/ 	.word	0x000000ff
        /*075c*/ 	.word	0x00000000
        /*0760*/ 	.short	0x010a
        /*0762*/ 	.byte	0x04
	.zero		1


	//   ....[104]....
        /*0764*/ 	.word	0x00004b40
        /*0768*/ 	.word	0x000000ff
        /*076c*/ 	.word	0x00000000
        /*0770*/ 	.short	0x010a
        /*0772*/ 	.byte	0x04
	.zero		1


	//   ....[105]....
        /*0774*/ 	.word	0x00004bd0
        /*0778*/ 	.word	0x000000ff
        /*077c*/ 	.word	0x00000000
        /*0780*/ 	.short	0x010a
        /*0782*/ 	.byte	0x04
	.zero		1


	//   ....[106]....
        /*0784*/ 	.word	0x00005380
        /*0788*/ 	.word	0x000000ff
        /*078c*/ 	.word	0x000001b0
        /*0790*/ 	.short	0x010a
        /*0792*/ 	.byte	0x16
	.zero		1


	//   ....[107]....
        /*0794*/ 	.word	0x00005420
        /*0798*/ 	.word	0x000000ff
        /*079c*/ 	.word	0x00000000
        /*07a0*/ 	.short	0x0101
        /*07a2*/ 	.byte	0x2e
	.zero		1


	//   ....[108]....
        /*07a4*/ 	.word	0x00005950
        /*07a8*/ 	.word	0x000000ff
        /*07ac*/ 	.word	0x000001a8
        /*07b0*/ 	.short	0x010a
        /*07b2*/ 	.byte	0x16
	.zero		1


	//   ....[109]....
        /*07b4*/ 	.word	0x00005f40
        /*07b8*/ 	.word	0x000000ff
        /*07bc*/ 	.word	0x00000190
        /*07c0*/ 	.short	0x010a
        /*07c2*/ 	.byte	0x16
	.zero		1


	//   ....[110]....
        /*07c4*/ 	.word	0x000060d0
        /*07c8*/ 	.word	0x000000ff
        /*07cc*/ 	.word	0x00000180
        /*07d0*/ 	.short	0x010b
        /*07d2*/ 	.byte	0x16
	.zero		1


	//   ....[111]....
        /*07d4*/ 	.word	0x000060e0
        /*07d8*/ 	.word	0x000000ff
        /*07dc*/ 	.word	0x00000000
        /*07e0*/ 	.short	0x0101
        /*07e2*/ 	.byte	0x31
	.zero		1


	//   ....[112]....
        /*07e4*/ 	.word	0x000060f0
        /*07e8*/ 	.word	0x000000ff
        /*07ec*/ 	.word	0x00000198
        /*07f0*/ 	.short	0x010a
        /*07f2*/ 	.byte	0x16
	.zero		1


	//   ....[113]....
        /*07f4*/ 	.word	0x00006270
        /*07f8*/ 	.word	0x000000ff
        /*07fc*/ 	.word	0x00000188
        /*0800*/ 	.short	0x010b
        /*0802*/ 	.byte	0x16
	.zero		1


	//   ....[114]....
        /*0804*/ 	.word	0x00006280
        /*0808*/ 	.word	0x000000ff
        /*080c*/ 	.word	0x00000000
        /*0810*/ 	.short	0x0101
        /*0812*/ 	.byte	0x30
	.zero		1


	//   ....[115]....
        /*0814*/ 	.word	0x000062b0
        /*0818*/ 	.word	0x000000ff
        /*081c*/ 	.word	0x00000190
        /*0820*/ 	.short	0x010a
        /*0822*/ 	.byte	0x16
	.zero		1


	//   ....[116]....
        /*0824*/ 	.word	0x000062f0
        /*0828*/ 	.word	0x00000000
        /*082c*/ 	.word	0x00000198
        /*0830*/ 	.short	0x010a
        /*0832*/ 	.byte	0xff
	.zero		1


	//   ....[117]....
        /*0834*/ 	.word	0x00006680
        /*0838*/ 	.word	0x000000ff
        /*083c*/ 	.word	0x000001b0
        /*0840*/ 	.short	0x010a
        /*0842*/ 	.byte	0x31
	.zero		1


	//   ....[118]....
        /*0844*/ 	.word	0x00006740
        /*0848*/ 	.word	0x000000ff
        /*084c*/ 	.word	0x00000000
        /*0850*/ 	.short	0x0101
        /*0852*/ 	.byte	0x04
	.zero		1


	//   ....[119]....
        /*0854*/ 	.word	0x00007980
        /*0858*/ 	.word	0x00000000
        /*085c*/ 	.word	0x00000180
        /*0860*/ 	.short	0x010a
        /*0862*/ 	.byte	0xff
	.zero		1


	//   ....[120]....
        /*0864*/ 	.word	0x000079c0
        /*0868*/ 	.word	0x000000b7
        /*086c*/ 	.word	0x000001c0
        /*0870*/ 	.short	0x010a
        /*0872*/ 	.byte	0xff
	.zero		1


	//   ....[121]....
        /*0874*/ 	.word	0x00007b00
        /*0878*/ 	.word	0x00000000
        /*087c*/ 	.word	0x00000180
        /*0880*/ 	.short	0x010a
        /*0882*/ 	.byte	0xff
	.zero		1


	//   ....[122]....
        /*0884*/ 	.word	0x00007c50
        /*0888*/ 	.word	0x00000002
        /*088c*/ 	.word	0x00000000
        /*0890*/ 	.short	0x0101
        /*0892*/ 	.byte	0xff
	.zero		1


	//   ....[123]....
        /*0894*/ 	.word	0x00007cb0
        /*0898*/ 	.word	0x000000b7
        /*089c*/ 	.word	0x000001c0
        /*08a0*/ 	.short	0x010a
        /*08a2*/ 	.byte	0xff
	.zero		1


	//   ....[124]....
        /*08a4*/ 	.word	0x00009060
        /*08a8*/ 	.word	0x000000c5
        /*08ac*/ 	.word	0x00000180
        /*08b0*/ 	.short	0x010a
        /*08b2*/ 	.byte	0xff
	.zero		1


	//   ....[125]....
        /*08b4*/ 	.word	0x00009140
        /*08b8*/ 	.word	0x000000c5
        /*08bc*/ 	.word	0x00000180
        /*08c0*/ 	.short	0x010a
        /*08c2*/ 	.byte	0xff
	.zero		1


	//   ....[126]....
        /*08c4*/ 	.word	0x00009270
        /*08c8*/ 	.word	0x00000000
        /*08cc*/ 	.word	0x00000000
        /*08d0*/ 	.short	0x0101
        /*08d2*/ 	.byte	0xff
	.zero		1


	//   ....[127]....
        /*08d4*/ 	.word	0x00009890
        /*08d8*/ 	.word	0x000000ff
        /*08dc*/ 	.word	0x00000000
        /*08e0*/ 	.short	0x0101
        /*08e2*/ 	.byte	0x04
	.zero		1


	//   ....[128]....
        /*08e4*/ 	.word	0x0000a700
        /*08e8*/ 	.word	0x00000000
        /*08ec*/ 	.word	0x000000c0
        /*08f0*/ 	.short	0x010a
        /*08f2*/ 	.byte	0xff
	.zero		1


	//   ....[129]....
        /*08f4*/ 	.word	0x0000a760
        /*08f8*/ 	.word	0x00000000
        /*08fc*/ 	.word	0x000000c0
        /*0900*/ 	.short	0x010a
        /*0902*/ 	.byte	0xff
	.zero		1


	//   ....[130]....
        /*0904*/ 	.word	0x0000a7c0
        /*0908*/ 	.word	0x00000000
        /*090c*/ 	.word	0x000001b0
        /*0910*/ 	.short	0x010a
        /*0912*/ 	.byte	0xff
	.zero		1


	//   ....[131]....
        /*0914*/ 	.word	0x0000a820
        /*0918*/ 	.word	0x00000000
        /*091c*/ 	.word	0x00000000
        /*0920*/ 	.short	0x010a
        /*0922*/ 	.byte	0xff
	.zero		1


	//   ....[132]....
        /*0924*/ 	.word	0x0000a880
        /*0928*/ 	.word	0x00000000
        /*092c*/ 	.word	0x00000000
        /*0930*/ 	.short	0x010a
        /*0932*/ 	.byte	0xff
	.zero		1


	//   ....[133]....
        /*0934*/ 	.word	0x0000a8e0
        /*0938*/ 	.word	0x00000000
        /*093c*/ 	.word	0x00000000
        /*0940*/ 	.short	0x010a
        /*0942*/ 	.byte	0xff
	.zero		1


	//   ....[134]....
        /*0944*/ 	.word	0x0000a940
        /*0948*/ 	.word	0x00000000
        /*094c*/ 	.word	0x00000000
        /*0950*/ 	.short	0x010a
        /*0952*/ 	.byte	0xff
	.zero		1


	//   ....[135]....
        /*0954*/ 	.word	0x0000a9a0
        /*0958*/ 	.word	0x00000000
        /*095c*/ 	.word	0x00000000
        /*0960*/ 	.short	0x010a
        /*0962*/ 	.byte	0xff
	.zero		1


	//   ....[136]....
        /*0964*/ 	.word	0x0000aa00
        /*0968*/ 	.word	0x00000000
        /*096c*/ 	.word	0x00000000
        /*0970*/ 	.short	0x010a
        /*0972*/ 	.byte	0xff
	.zero		1


	//   ....[137]....
        /*0974*/ 	.word	0x0000aa60
        /*0978*/ 	.word	0x00000000
        /*097c*/ 	.word	0x00000000
        /*0980*/ 	.short	0x010a
        /*0982*/ 	.byte	0xff
	.zero		1


	//   ....[138]....
        /*0984*/ 	.word	0x0000aac0
        /*0988*/ 	.word	0x00000000
        /*098c*/ 	.word	0x00000000
        /*0990*/ 	.short	0x010a
        /*0992*/ 	.byte	0xff
	.zero		1


	//   ....[139]....
        /*0994*/ 	.word	0x0000ab20
        /*0998*/ 	.word	0x00000000
        /*099c*/ 	.word	0x00000000
        /*09a0*/ 	.short	0x010a
        /*09a2*/ 	.byte	0xff
	.zero		1


	//   ....[140]....
        /*09a4*/ 	.word	0x0000ab80
        /*09a8*/ 	.word	0x00000000
        /*09ac*/ 	.word	0x00000000
        /*09b0*/ 	.short	0x010a
        /*09b2*/ 	.byte	0xff
	.zero		1


	//   ....[141]....
        /*09b4*/ 	.word	0x0000abe0
        /*09b8*/ 	.word	0x00000000
        /*09bc*/ 	.word	0x00000000
        /*09c0*/ 	.short	0x010a
        /*09c2*/ 	.byte	0xff
	.zero		1


	//   ....[142]....
        /*09c4*/ 	.word	0x0000ac40
        /*09c8*/ 	.word	0x00000000
        /*09cc*/ 	.word	0x00000000
        /*09d0*/ 	.short	0x010a
        /*09d2*/ 	.byte	0xff
	.zero		1


	//   ....[143]....
        /*09d4*/ 	.word	0x0000aca0
        /*09d8*/ 	.word	0x00000000
        /*09dc*/ 	.word	0x00000000
        /*09e0*/ 	.short	0x010a
        /*09e2*/ 	.byte	0xff
	.zero		1


	//   ....[144]....
        /*09e4*/ 	.word	0x0000ad00
        /*09e8*/ 	.word	0x00000000
        /*09ec*/ 	.word	0x00000000
        /*09f0*/ 	.short	0x010a
        /*09f2*/ 	.byte	0xff
	.zero		1


	//   ....[145]....
        /*09f4*/ 	.word	0x0000ad60
        /*09f8*/ 	.word	0x00000000
        /*09fc*/ 	.word	0x00000000
        /*0a00*/ 	.short	0x010a
        /*0a02*/ 	.byte	0xff
	.zero		1


	//   ....[146]....
        /*0a04*/ 	.word	0x0000adc0
        /*0a08*/ 	.word	0x00000000
        /*0a0c*/ 	.word	0x00000000
        /*0a10*/ 	.short	0x010a
        /*0a12*/ 	.byte	0xff
	.zero		1


	//   ....[147]....
        /*0a14*/ 	.word	0x0000ae20
        /*0a18*/ 	.word	0x00000000
        /*0a1c*/ 	.word	0x00000000
        /*0a20*/ 	.short	0x010a
        /*0a22*/ 	.byte	0xff
	.zero		1


	//   ....[148]....
        /*0a24*/ 	.word	0x0000ae80
        /*0a28*/ 	.word	0x00000000
        /*0a2c*/ 	.word	0x00000000
        /*0a30*/ 	.short	0x010a
        /*0a32*/ 	.byte	0xff
	.zero		1


	//   ....[149]....
        /*0a34*/ 	.word	0x0000aee0
        /*0a38*/ 	.word	0x00000000
        /*0a3c*/ 	.word	0x00000000
        /*0a40*/ 	.short	0x010a
        /*0a42*/ 	.byte	0xff
	.zero		1


	//   ....[150]....
        /*0a44*/ 	.word	0x0000af40
        /*0a48*/ 	.word	0x00000000
        /*0a4c*/ 	.word	0x00000000
        /*0a50*/ 	.short	0x010a
        /*0a52*/ 	.byte	0xff
	.zero		1


	//   ....[151]....
        /*0a54*/ 	.word	0x0000afa0
        /*0a58*/ 	.word	0x00000000
        /*0a5c*/ 	.word	0x00000000
        /*0a60*/ 	.short	0x010a
        /*0a62*/ 	.byte	0xff
	.zero		1


	//   ....[152]....
        /*0a64*/ 	.word	0x0000b000
        /*0a68*/ 	.word	0x00000000
        /*0a6c*/ 	.word	0x00000000
        /*0a70*/ 	.short	0x010a
        /*0a72*/ 	.byte	0xff
	.zero		1


	//   ....[153]....
        /*0a74*/ 	.word	0x0000b060
        /*0a78*/ 	.word	0x00000000
        /*0a7c*/ 	.word	0x00000000
        /*0a80*/ 	.short	0x010a
        /*0a82*/ 	.byte	0xff
	.zero		1


	//   ....[154]....
        /*0a84*/ 	.word	0x0000b0c0
        /*0a88*/ 	.word	0x00000004
        /*0a8c*/ 	.word	0x000001b8
        /*0a90*/ 	.short	0x010a
        /*0a92*/ 	.byte	0xff
	.zero		1


	//   ....[155]....
        /*0a94*/ 	.word	0x0000b120
        /*0a98*/ 	.word	0x00000004
        /*0a9c*/ 	.word	0x000001b0
        /*0aa0*/ 	.short	0x010a
        /*0aa2*/ 	.byte	0xff
	.zero		1


	//   ....[156]....
        /*0aa4*/ 	.word	0x0000b180
        /*0aa8*/ 	.word	0x00000000
        /*0aac*/ 	.word	0x000001b0
        /*0ab0*/ 	.short	0x010a
        /*0ab2*/ 	.byte	0xff
	.zero		1


	//   ....[157]....
        /*0ab4*/ 	.word	0x0000b1e0
        /*0ab8*/ 	.word	0x00000005
        /*0abc*/ 	.word	0x000001d0
        /*0ac0*/ 	.short	0x010a
        /*0ac2*/ 	.byte	0xff
	.zero		1


	//   ....[158]....
        /*0ac4*/ 	.word	0x0000b240
        /*0ac8*/ 	.word	0x00000000
        /*0acc*/ 	.word	0x00000000
        /*0ad0*/ 	.short	0x010a
        /*0ad2*/ 	.byte	0xff
	.zero		1


	//   ....[159]....
        /*0ad4*/ 	.word	0x0000b2a0
        /*0ad8*/ 	.word	0x00000000
        /*0adc*/ 	.word	0x00000000
        /*0ae0*/ 	.short	0x010a
        /*0ae2*/ 	.byte	0xff
	.zero		1


	//   ....[160]....
        /*0ae4*/ 	.word	0x0000b300
        /*0ae8*/ 	.word	0x00000000
        /*0aec*/ 	.word	0x00000000
        /*0af0*/ 	.short	0x010a
        /*0af2*/ 	.byte	0xff
	.zero		1


	//   ....[161]....
        /*0af4*/ 	.word	0x0000b360
        /*0af8*/ 	.word	0x00000000
        /*0afc*/ 	.word	0x000001b0
        /*0b00*/ 	.short	0x010a
        /*0b02*/ 	.byte	0xff
	.zero		1


	//   ....[162]....
        /*0b04*/ 	.word	0x0000b3c0
        /*0b08*/ 	.word	0x00000003
        /*0b0c*/ 	.word	0x000001a8
        /*0b10*/ 	.short	0x010a
        /*0b12*/ 	.byte	0xff
	.zero		1


	//   ....[163]....
        /*0b14*/ 	.word	0x0000b420
        /*0b18*/ 	.word	0x00000000
        /*0b1c*/ 	.word	0x00000190
        /*0b20*/ 	.short	0x010a
        /*0b22*/ 	.byte	0xff
	.zero		1


	//   ....[164]....
        /*0b24*/ 	.word	0x0000b480
        /*0b28*/ 	.word	0x00000000
        /*0b2c*/ 	.word	0x00000198
        /*0b30*/ 	.short	0x010a
        /*0b32*/ 	.byte	0xff
	.zero		1


	//   ....[165]....
        /*0b34*/ 	.word	0x0000b4e0
        /*0b38*/ 	.word	0x00000000
        /*0b3c*/ 	.word	0x00000190
        /*0b40*/ 	.short	0x010a
        /*0b42*/ 	.byte	0xff
	.zero		1


	//   ....[166]....
        /*0b44*/ 	.word	0x0000b540
        /*0b48*/ 	.word	0x00000000
        /*0b4c*/ 	.word	0x000001b0
        /*0b50*/ 	.short	0x010a
        /*0b52*/ 	.byte	0xff
	.zero		1


	//   ....[167]....
        /*0b54*/ 	.word	0x0000b590
        /*0b58*/ 	.word	0x00000000
        /*0b5c*/ 	.word	0x00000180
        /*0b60*/ 	.short	0x010a
        /*0b62*/ 	.byte	0xff
	.zero		1


	//   ....[168]....
        /*0b64*/ 	.word	0x0000b5e0
        /*0b68*/ 	.word	0x000000b7
        /*0b6c*/ 	.word	0x000001c0
        /*0b70*/ 	.short	0x010a
        /*0b72*/ 	.byte	0xff
	.zero		1


	//   ....[169]....
        /*0b74*/ 	.word	0x0000b630
        /*0b78*/ 	.word	0x000000c5
        /*0b7c*/ 	.word	0x00000180
        /*0b80*/ 	.short	0x010a
        /*0b82*/ 	.byte	0xff
	.zero		1


	//----- nvinfo : EIATTR_NUM_MBARRIERS
	.align		4
.L_47:
        /*0b84*/ 	.byte	0x03, 0x38
        /*0b86*/ 	.short	0x003c


	//----- nvinfo : EIATTR_EXIT_INSTR_OFFSETS
	.align		4
        /*0b88*/ 	.byte	0x04, 0x1c
        /*0b8a*/ 	.short	(.L_49 - .L_48)


	//   ....[0]....
.L_48:
        /*0b8c*/ 	.word	0x00003e90


	//   ....[1]....
        /*0b90*/ 	.word	0x00004140


	//   ....[2]....
        /*0b94*/ 	.word	0x000041a0


	//   ....[3]....
        /*0b98*/ 	.word	0x00004e40


	//   ....[4]....
        /*0b9c*/ 	.word	0x00006320


	//   ....[5]....
        /*0ba0*/ 	.word	0x00006360


	//   ....[6]....
        /*0ba4*/ 	.word	0x0000a6e0


	//----- nvinfo : EIATTR_MAX_THREADS
	.align		4
.L_49:
        /*0ba8*/ 	.byte	0x04, 0x05
        /*0baa*/ 	.short	(.L_51 - .L_50)
.L_50:
        /*0bac*/ 	.word	0x00000100
        /*0bb0*/ 	.word	0x00000001
        /*0bb4*/ 	.word	0x00000001


	//----- nvinfo : EIATTR_CRS_STACK_SIZE
	.align		4
.L_51:
        /*0bb8*/ 	.byte	0x04, 0x1e
        /*0bba*/ 	.short	(.L_53 - .L_52)
.L_52:
        /*0bbc*/ 	.word	0x00000000


	//----- nvinfo : EIATTR_CBANK_PARAM_SIZE
	.align		4
.L_53:
        /*0bc0*/ 	.byte	0x03, 0x19
        /*0bc2*/ 	.short	0x0900


	//----- nvinfo : EIATTR_PARAM_CBANK
	.align		4
        /*0bc4*/ 	.byte	0x04, 0x0a
        /*0bc6*/ 	.short	(.L_55 - .L_54)
	.align		4
.L_54:
        /*0bc8*/ 	.word	index@(.nv.constant0._ZN7cutlass13device_kernelINS_4conv6kernel13ConvUniversalINS1_16ConvProblemShapeILNS1_8OperatorE2ELi3EEENS1_10collective14CollectiveConvINS1_47MainloopSm100TmaUmmaWarpSpecializedImplicitGemmILS5_2ELi24ELi3ELi1ELi2EN4cute5tupleIJNSA_1CILi1EEESD_SD_EEEEENSB_IJNSC_ILi128EEENSB_IJSG_EEENSB_IJNSC_ILi32EEEEEEEEENS_12float_e4m3_tESL_NSA_8TiledMMAINSA_8MMA_AtomIJNSA_10MMA_TraitsINSA_19SM100_MMA_F8F6F4_SSEJSL_SL_fSG_SG_NSA_17integral_constantINSA_4UMMA5MajorELSS_1EEEST_NSQ_INSR_7ScaleInELSU_0EEESV_EEEEEENSA_6LayoutISE_NSB_IJNSC_ILi0EEESZ_SZ_EEEEENSB_IJNSA_10UnderscoreES12_S12_EEEEENS7_6detail27Sm100ImplicitGemmTileTraitsINSA_13SM90_TMA_LOADENSA_14ComposedLayoutINSA_7SwizzleILi3ELi4ELi3EEENSA_18smem_ptr_flag_bitsILi8EEENSY_INSB_IJSG_NSC_ILi8EEEEEENSB_IJSD_SG_EEEEEEEvEENS16_INSA_20SM90_TMA_LOAD_IM2COLES1H_vEEEENS_8epilogue10collective18CollectiveEpilogueINS1M_23Sm100TmaWarpSpecializedILi2ELi2ELi64ELb0ELb0EEEJSK_NSB_IJNSY_ISG_SD_EENSY_INSC_ILi64EEESD_EEEEESL_NSB_IJlNSB_IJSD_lllEEESZ_EEESL_S1W_NS1M_6fusion15FusionCallbacksIS1Q_NS1X_17LinearCombinationISL_fSL_fLNS_15FloatRoundStyleE2EEESK_S1U_JEEENSA_5SM1004TMEM4LOAD26SM100_TMEM_LOAD_32dp32b64xES17_NS18_INS19_ILi2ELi4ELi3EEES1C_NSY_INSB_IJS1D_S1S_EEENSB_IJS1S_SD_EEEEEEENSA_39AutoVectorizingCopyWithAssumedAlignmentILi128EEENSA_14SM90_TMA_STOREES2B_S2D_S2D_EEEvvEEEEvNT_6ParamsE)
        /*0bcc*/ 	.short	0x0380
        /*0bce*/ 	.short	0x0900


	//----- nvinfo : EIATTR_SW_WAR
	.align		4
.L_55:
        /*0bd0*/ 	.byte	0x04, 0x36
        /*0bd2*/ 	.short	(.L_57 - .L_56)
.L_56:
        /*0bd4*/ 	.word	0x00000008
.L_57:


//--------------------- .nv.callgraph             --------------------------
	.section	.nv.callgraph,"",@"SHT_CUDA_CALLGRAPH"
	.align	4
	.sectionentsize	8
	.align		4
        /*0000*/ 	.word	0x00000000
	.align		4
        /*0004*/ 	.word	0xffffffff
	.align		4
        /*0008*/ 	.word	index@(_ZN7cutlass13device_kernelINS_4conv6kernel13ConvUniversalINS1_16ConvProblemShapeILNS1_8OperatorE2ELi3EEENS1_10collective14CollectiveConvINS1_47MainloopSm100TmaUmmaWarpSpecializedImplicitGemmILS5_2ELi24ELi3ELi1ELi2EN4cute5tupleIJNSA_1CILi1EEESD_SD_EEEEENSB_IJNSC_ILi128EEENSB_IJSG_EEENSB_IJNSC_ILi32EEEEEEEEENS_12float_e4m3_tESL_NSA_8TiledMMAINSA_8MMA_AtomIJNSA_10MMA_TraitsINSA_19SM100_MMA_F8F6F4_SSEJSL_SL_fSG_SG_NSA_17integral_constantINSA_4UMMA5MajorELSS_1EEEST_NSQ_INSR_7ScaleInELSU_0EEESV_EEEEEENSA_6LayoutISE_NSB_IJNSC_ILi0EEESZ_SZ_EEEEENSB_IJNSA_10UnderscoreES12_S12_EEEEENS7_6detail27Sm100ImplicitGemmTileTraitsINSA_13SM90_TMA_LOADENSA_14ComposedLayoutINSA_7SwizzleILi3ELi4ELi3EEENSA_18smem_ptr_flag_bitsILi8EEENSY_INSB_IJSG_NSC_ILi8EEEEEENSB_IJSD_SG_EEEEEEEvEENS16_INSA_20SM90_TMA_LOAD_IM2COLES1H_vEEEENS_8epilogue10collective18CollectiveEpilogueINS1M_23Sm100TmaWarpSpecializedILi2ELi2ELi64ELb0ELb0EEEJSK_NSB_IJNSY_ISG_SD_EENSY_INSC_ILi64EEESD_EEEEESL_NSB_IJlNSB_IJSD_lllEEESZ_EEESL_S1W_NS1M_6fusion15FusionCallbacksIS1Q_NS1X_17LinearCombinationISL_fSL_fLNS_15FloatRoundStyleE2EEESK_S1U_JEEENSA_5SM1004TMEM4LOAD26SM100_TMEM_LOAD_32dp32b64xES17_NS18_INS19_ILi2ELi4ELi3EEES1C_NSY_INSB_IJS1D_S1S_EEENSB_IJS1S_SD_EEEEEEENSA_39AutoVectorizingCopyWithAssumedAlignmentILi128EEENSA_14SM90_TMA_STOREES2B_S2D_S2D_EEEvvEEEEvNT_6ParamsE)
	.align		4
        /*000c*/ 	.word	index@(__assertfail)
	.align		4
        /*0010*/ 	.word	0x00000000
	.align		4
        /*0014*/ 	.word	0xfffffffe
	.align		4
        /*0018*/ 	.word	0x00000000
	.align		4
        /*001c*/ 	.word	0xfffffffd
	.align		4
        /*0020*/ 	.word	0x00000000
	.align		4
        /*0024*/ 	.word	0xfffffffc


//--------------------- .nv.constant4             --------------------------
	.section	.nv.constant4,"a",@progbits
	.align	8
	.align		8
.nv.constant4:
        /*0000*/ 	.dword	__assertfail
	.align		8
        /*0008*/ 	.dword	__unnamed_1
	.align		8
        /*0010*/ 	.dword	__unnamed_2
	.align		8
        /*0018*/ 	.dword	_ZN39_INTERNAL_8c8676c5_4_k_cu_14ece510_32594cuda3std3__45__cpo5beginE
	.align		8
        /*0020*/ 	.dword	_ZN39_INTERNAL_8c8676c5_4_k_cu_14ece510_32594cuda3std3__45__cpo3endE
	.align		8
        /*0028*/ 	.dword	_ZN39_INTERNAL_8c8676c5_4_k_cu_14ece510_32594cuda3std3__45__cpo6cbeginE
	.align		8
        /*0030*/ 	.dword	_ZN39_INTERNAL_8c8676c5_4_k_cu_14ece510_32594cuda3std3__45__cpo4cendE
	.align		8
        /*0038*/ 	.dword	_ZN39_INTERNAL_8c8676c5_4_k_cu_14ece510_32594cuda3std3__441_GLOBAL__N__8c8676c5_4_k_cu_14ece510_32596ignoreE
	.align		8
        /*0040*/ 	.dword	_ZN39_INTERNAL_8c8676c5_4_k_cu_14ece510_32594cuda3std3__419piecewise_constructE
	.align		8
        /*0048*/ 	.dword	_ZN39_INTERNAL_8c8676c5_4_k_cu_14ece510_32594cuda3std3__48in_placeE
	.align		8
        /*0050*/ 	.dword	_ZN39_INTERNAL_8c8676c5_4_k_cu_14ece510_32594cuda3std6ranges3__45__cpo4swapE
	.align		8
        /*0058*/ 	.dword	_ZN39_INTERNAL_8c8676c5_4_k_cu_14ece510_32594cuda3std6ranges3__45__cpo9iter_moveE
	.align		8
        /*0060*/ 	.dword	_ZN39_INTERNAL_8c8676c5_4_k_cu_14ece510_32594cute7productE
	.align		8
        /*0068*/ 	.dword	_ZN39_INTERNAL_8c8676c5_4_k_cu_14ece510_32594cute1_E
	.align		8
        /*0070*/ 	.dword	$str$27
	.align		8
        /*0078*/ 	.dword	$str$28
	.align		8
        /*0080*/ 	.dword	$str$29
	.align		8
        /*0088*/ 	.dword	$str$30


//--------------------- .text._ZN7cutlass13device_kernelINS_4conv6kernel13ConvUniversalINS1_16ConvProblemShapeILNS1_8OperatorE2ELi3EEENS1_10collective14CollectiveConvINS1_47MainloopSm100TmaUmmaWarpSpecializedImplicitGemmILS5_2ELi24ELi3ELi1ELi2EN4cute5tupleIJNSA_1CILi1EEESD_SD_EEEEENSB_IJNSC_ILi128EEENSB_IJSG_EEENSB_IJNSC_ILi32EEEEEEEEENS_12float_e4m3_tESL_NSA_8TiledMMAINSA_8MMA_AtomIJNSA_10MMA_TraitsINSA_19SM100_MMA_F8F6F4_SSEJSL_SL_fSG_SG_NSA_17integral_constantINSA_4UMMA5MajorELSS_1EEEST_NSQ_INSR_7ScaleInELSU_0EEESV_EEEEEENSA_6LayoutISE_NSB_IJNSC_ILi0EEESZ_SZ_EEEEENSB_IJNSA_10UnderscoreES12_S12_EEEEENS7_6detail27Sm100ImplicitGemmTileTraitsINSA_13SM90_TMA_LOADENSA_14ComposedLayoutINSA_7SwizzleILi3ELi4ELi3EEENSA_18smem_ptr_flag_bitsILi8EEENSY_INSB_IJSG_NSC_ILi8EEEEEENSB_IJSD_SG_EEEEEEEvEENS16_INSA_20SM90_TMA_LOAD_IM2COLES1H_vEEEENS_8epilogue10collective18CollectiveEpilogueINS1M_23Sm100TmaWarpSpecializedILi2ELi2ELi64ELb0ELb0EEEJSK_NSB_IJNSY_ISG_SD_EENSY_INSC_ILi64EEESD_EEEEESL_NSB_IJlNSB_IJSD_lllEEESZ_EEESL_S1W_NS1M_6fusion15FusionCallbacksIS1Q_NS1X_17LinearCombinationISL_fSL_fLNS_15FloatRoundStyleE2EEESK_S1U_JEEENSA_5SM1004TMEM4LOAD26SM100_TMEM_LOAD_32dp32b64xES17_NS18_INS19_ILi2ELi4ELi3EEES1C_NSY_INSB_IJS1D_S1S_EEENSB_IJS1S_SD_EEEEEEENSA_39AutoVectorizingCopyWithAssumedAlignmentILi128EEENSA_14SM90_TMA_STOREES2B_S2D_S2D_EEEvvEEEEvNT_6ParamsE --------------------------
	.section	.text._ZN7cutlass13device_kernelINS_4conv6kernel13ConvUniversalINS1_16ConvProblemShapeILNS1_8OperatorE2ELi3EEENS1_10collective14CollectiveConvINS1_47MainloopSm100TmaUmmaWarpSpecializedImplicitGemmILS5_2ELi24ELi3ELi1ELi2EN4cute5tupleIJNSA_1CILi1EEESD_SD_EEEEENSB_IJNSC_ILi128EEENSB_IJSG_EEENSB_IJNSC_ILi32EEEEEEEEENS_12float_e4m3_tESL_NSA_8TiledMMAINSA_8MMA_AtomIJNSA_10MMA_TraitsINSA_19SM100_MMA_F8F6F4_SSEJSL_SL_fSG_SG_NSA_17integral_constantINSA_4UMMA5MajorELSS_1EEEST_NSQ_INSR_7ScaleInELSU_0EEESV_EEEEEENSA_6LayoutISE_NSB_IJNSC_ILi0EEESZ_SZ_EEEEENSB_IJNSA_10UnderscoreES12_S12_EEEEENS7_6detail27Sm100ImplicitGemmTileTraitsINSA_13SM90_TMA_LOADENSA_14ComposedLayoutINSA_7SwizzleILi3ELi4ELi3EEENSA_18smem_ptr_flag_bitsILi8EEENSY_INSB_IJSG_NSC_ILi8EEEEEENSB_IJSD_SG_EEEEEEEvEENS16_INSA_20SM90_TMA_LOAD_IM2COLES1H_vEEEENS_8epilogue10collective18CollectiveEpilogueINS1M_23Sm100TmaWarpSpecializedILi2ELi2ELi64ELb0ELb0EEEJSK_NSB_IJNSY_ISG_SD_EENSY_INSC_ILi64EEESD_EEEEESL_NSB_IJlNSB_IJSD_lllEEESZ_EEESL_S1W_NS1M_6fusion15FusionCallbacksIS1Q_NS1X_17LinearCombinationISL_fSL_fLNS_15FloatRoundStyleE2EEESK_S1U_JEEENSA_5SM1004TMEM4LOAD26SM100_TMEM_LOAD_32dp32b64xES17_NS18_INS19_ILi2ELi4ELi3EEES1C_NSY_INSB_IJS1D_S1S_EEENSB_IJS1S_SD_EEEEEEENSA_39AutoVectorizingCopyWithAssumedAlignmentILi128EEENSA_14SM90_TMA_STOREES2B_S2D_S2D_EEEvvEEEEvNT_6ParamsE,"ax",@progbits
	.align	128
.text._ZN7cutlass13device_kernelINS_4conv6kernel13ConvUniversalINS1_16ConvProblemShapeILNS1_8OperatorE2ELi3EEENS1_10collective14CollectiveConvINS1_47MainloopSm100TmaUmmaWarpSpecializedImplicitGemmILS5_2ELi24ELi3ELi1ELi2EN4cute5tupleIJNSA_1CILi1EEESD_SD_EEEEENSB_IJNSC_ILi128EEENSB_IJSG_EEENSB_IJNSC_ILi32EEEEEEEEENS_12float_e4m3_tESL_NSA_8TiledMMAINSA_8MMA_AtomIJNSA_10MMA_TraitsINSA_19SM100_MMA_F8F6F4_SSEJSL_SL_fSG_SG_NSA_17integral_constantINSA_4UMMA5MajorELSS_1EEEST_NSQ_INSR_7ScaleInELSU_0EEESV_EEEEEENSA_6LayoutISE_NSB_IJNSC_ILi0EEESZ_SZ_EEEEENSB_IJNSA_10UnderscoreES12_S12_EEEEENS7_6detail27Sm100ImplicitGemmTileTraitsINSA_13SM90_TMA_LOADENSA_14ComposedLayoutINSA_7SwizzleILi3ELi4ELi3EEENSA_18smem_ptr_flag_bitsILi8EEENSY_INSB_IJSG_NSC_ILi8EEEEEENSB_IJSD_SG_EEEEEEEvEENS16_INSA_20SM90_TMA_LOAD_IM2COLES1H_vEEEENS_8epilogue10collective18CollectiveEpilogueINS1M_23Sm100TmaWarpSpecializedILi2ELi2ELi64ELb0ELb0EEEJSK_NSB_IJNSY_ISG_SD_EENSY_INSC_ILi64EEESD_EEEEESL_NSB_IJlNSB_IJSD_lllEEESZ_EEESL_S1W_NS1M_6fusion15FusionCallbacksIS1Q_NS1X_17LinearCombinationISL_fSL_fLNS_15FloatRoundStyleE2EEESK_S1U_JEEENSA_5SM1004TMEM4LOAD26SM100_TMEM_LOAD_32dp32b64xES17_NS18_INS19_ILi2ELi4ELi3EEES1C_NSY_INSB_IJS1D_S1S_EEENSB_IJS1S_SD_EEEEEEENSA_39AutoVectorizingCopyWithAssumedAlignmentILi128EEENSA_14SM90_TMA_STOREES2B_S2D_S2D_EEEvvEEEEvNT_6ParamsE:
        .type           _ZN7cutlass13device_kernelINS_4conv6kernel13ConvUniversalINS1_16ConvProblemShapeILNS1_8OperatorE2ELi3EEENS1_10collective14CollectiveConvINS1_47MainloopSm100TmaUmmaWarpSpecializedImplicitGemmILS5_2ELi24ELi3ELi1ELi2EN4cute5tupleIJNSA_1CILi1EEESD_SD_EEEEENSB_IJNSC_ILi128EEENSB_IJSG_EEENSB_IJNSC_ILi32EEEEEEEEENS_12float_e4m3_tESL_NSA_8TiledMMAINSA_8MMA_AtomIJNSA_10MMA_TraitsINSA_19SM100_MMA_F8F6F4_SSEJSL_SL_fSG_SG_NSA_17integral_constantINSA_4UMMA5MajorELSS_1EEEST_NSQ_INSR_7ScaleInELSU_0EEESV_EEEEEENSA_6LayoutISE_NSB_IJNSC_ILi0EEESZ_SZ_EEEEENSB_IJNSA_10UnderscoreES12_S12_EEEEENS7_6detail27Sm100ImplicitGemmTileTraitsINSA_13SM90_TMA_LOADENSA_14ComposedLayoutINSA_7SwizzleILi3ELi4ELi3EEENSA_18smem_ptr_flag_bitsILi8EEENSY_INSB_IJSG_NSC_ILi8EEEEEENSB_IJSD_SG_EEEEEEEvEENS16_INSA_20SM90_TMA_LOAD_IM2COLES1H_vEEEENS_8epilogue10collective18CollectiveEpilogueINS1M_23Sm100TmaWarpSpecializedILi2ELi2ELi64ELb0ELb0EEEJSK_NSB_IJNSY_ISG_SD_EENSY_INSC_ILi64EEESD_EEEEESL_NSB_IJlNSB_IJSD_lllEEESZ_EEESL_S1W_NS1M_6fusion15FusionCallbacksIS1Q_NS1X_17LinearCombinationISL_fSL_fLNS_15FloatRoundStyleE2EEESK_S1U_JEEENSA_5SM1004TMEM4LOAD26SM100_TMEM_LOAD_32dp32b64xES17_NS18_INS19_ILi2ELi4ELi3EEES1C_NSY_INSB_IJS1D_S1S_EEENSB_IJS1S_SD_EEEEEEENSA_39AutoVectorizingCopyWithAssumedAlignmentILi128EEENSA_14SM90_TMA_STOREES2B_S2D_S2D_EEEvvEEEEvNT_6ParamsE,@function
        .size           _ZN7cutlass13device_kernelINS_4conv6kernel13ConvUniversalINS1_16ConvProblemShapeILNS1_8OperatorE2ELi3EEENS1_10collective14CollectiveConvINS1_47MainloopSm100TmaUmmaWarpSpecializedImplicitGemmILS5_2ELi24ELi3ELi1ELi2EN4cute5tupleIJNSA_1CILi1EEESD_SD_EEEEENSB_IJNSC_ILi128EEENSB_IJSG_EEENSB_IJNSC_ILi32EEEEEEEEENS_12float_e4m3_tESL_NSA_8TiledMMAINSA_8MMA_AtomIJNSA_10MMA_TraitsINSA_19SM100_MMA_F8F6F4_SSEJSL_SL_fSG_SG_NSA_17integral_constantINSA_4UMMA5MajorELSS_1EEEST_NSQ_INSR_7ScaleInELSU_0EEESV_EEEEEENSA_6LayoutISE_NSB_IJNSC_ILi0EEESZ_SZ_EEEEENSB_IJNSA_10UnderscoreES12_S12_EEEEENS7_6detail27Sm100ImplicitGemmTileTraitsINSA_13SM90_TMA_LOADENSA_14ComposedLayoutINSA_7SwizzleILi3ELi4ELi3EEENSA_18smem_ptr_flag_bitsILi8EEENSY_INSB_IJSG_NSC_ILi8EEEEEENSB_IJSD_SG_EEEEEEEvEENS16_INSA_20SM90_TMA_LOAD_IM2COLES1H_vEEEENS_8epilogue10collective18CollectiveEpilogueINS1M_23Sm100TmaWarpSpecializedILi2ELi2ELi64ELb0ELb0EEEJSK_NSB_IJNSY_ISG_SD_EENSY_INSC_ILi64EEESD_EEEEESL_NSB_IJlNSB_IJSD_lllEEESZ_EEESL_S1W_NS1M_6fusion15FusionCallbacksIS1Q_NS1X_17LinearCombinationISL_fSL_fLNS_15FloatRoundStyleE2EEESK_S1U_JEEENSA_5SM1004TMEM4LOAD26SM100_TMEM_LOAD_32dp32b64xES17_NS18_INS19_ILi2ELi4ELi3EEES1C_NSY_INSB_IJS1D_S1S_EEENSB_IJS1S_SD_EEEEEEENSA_39AutoVectorizingCopyWithAssumedAlignmentILi128EEENSA_14SM90_TMA_STOREES2B_S2D_S2D_EEEvvEEEEvNT_6ParamsE,(.L_x_194 - _ZN7cutlass13device_kernelINS_4conv6kernel13ConvUniversalINS1_16ConvProblemShapeILNS1_8OperatorE2ELi3EEENS1_10collective14CollectiveConvINS1_47MainloopSm100TmaUmmaWarpSpecializedImplicitGemmILS5_2ELi24ELi3ELi1ELi2EN4cute5tupleIJNSA_1CILi1EEESD_SD_EEEEENSB_IJNSC_ILi128EEENSB_IJSG_EEENSB_IJNSC_ILi32EEEEEEEEENS_12float_e4m3_tESL_NSA_8TiledMMAINSA_8MMA_AtomIJNSA_10MMA_TraitsINSA_19SM100_MMA_F8F6F4_SSEJSL_SL_fSG_SG_NSA_17integral_constantINSA_4UMMA5MajorELSS_1EEEST_NSQ_INSR_7ScaleInELSU_0EEESV_EEEEEENSA_6LayoutISE_NSB_IJNSC_ILi0EEESZ_SZ_EEEEENSB_IJNSA_10UnderscoreES12_S12_EEEEENS7_6detail27Sm100ImplicitGemmTileTraitsINSA_13SM90_TMA_LOADENSA_14ComposedLayoutINSA_7SwizzleILi3ELi4ELi3EEENSA_18smem_ptr_flag_bitsILi8EEENSY_INSB_IJSG_NSC_ILi8EEEEEENSB_IJSD_SG_EEEEEEEvEENS16_INSA_20SM90_TMA_LOAD_IM2COLES1H_vEEEENS_8epilogue10collective18CollectiveEpilogueINS1M_23Sm100TmaWarpSpecializedILi2ELi2ELi64ELb0ELb0EEEJSK_NSB_IJNSY_ISG_SD_EENSY_INSC_ILi64EEESD_EEEEESL_NSB_IJlNSB_IJSD_lllEEESZ_EEESL_S1W_NS1M_6fusion15FusionCallbacksIS1Q_NS1X_17LinearCombinationISL_fSL_fLNS_15FloatRoundStyleE2EEESK_S1U_JEEENSA_5SM1004TMEM4LOAD26SM100_TMEM_LOAD_32dp32b64xES17_NS18_INS19_ILi2ELi4ELi3EEES1C_NSY_INSB_IJS1D_S1S_EEENSB_IJS1S_SD_EEEEEEENSA_39AutoVectorizingCopyWithAssumedAlignmentILi128EEENSA_14SM90_TMA_STOREES2B_S2D_S2D_EEEvvEEEEvNT_6ParamsE)
        .other          _ZN7cutlass13device_kernelINS_4conv6kernel13ConvUniversalINS1_16ConvProblemShapeILNS1_8OperatorE2ELi3EEENS1_10collective14CollectiveConvINS1_47MainloopSm100TmaUmmaWarpSpecializedImplicitGemmILS5_2ELi24ELi3ELi1ELi2EN4cute5tupleIJNSA_1CILi1EEESD_SD_EEEEENSB_IJNSC_ILi128EEENSB_IJSG_EEENSB_IJNSC_ILi32EEEEEEEEENS_12float_e4m3_tESL_NSA_8TiledMMAINSA_8MMA_AtomIJNSA_10MMA_TraitsINSA_19SM100_MMA_F8F6F4_SSEJSL_SL_fSG_SG_NSA_17integral_constantINSA_4UMMA5MajorELSS_1EEEST_NSQ_INSR_7ScaleInELSU_0EEESV_EEEEEENSA_6LayoutISE_NSB_IJNSC_ILi0EEESZ_SZ_EEEEENSB_IJNSA_10UnderscoreES12_S12_EEEEENS7_6detail27Sm100ImplicitGemmTileTraitsINSA_13SM90_TMA_LOADENSA_14ComposedLayoutINSA_7SwizzleILi3ELi4ELi3EEENSA_18smem_ptr_flag_bitsILi8EEENSY_INSB_IJSG_NSC_ILi8EEEEEENSB_IJSD_SG_EEEEEEEvEENS16_INSA_20SM90_TMA_LOAD_IM2COLES1H_vEEEENS_8epilogue10collective18CollectiveEpilogueINS1M_23Sm100TmaWarpSpecializedILi2ELi2ELi64ELb0ELb0EEEJSK_NSB_IJNSY_ISG_SD_EENSY_INSC_ILi64EEESD_EEEEESL_NSB_IJlNSB_IJSD_lllEEESZ_EEESL_S1W_NS1M_6fusion15FusionCallbacksIS1Q_NS1X_17LinearCombinationISL_fSL_fLNS_15FloatRoundStyleE2EEESK_S1U_JEEENSA_5SM1004TMEM4LOAD26SM100_TMEM_LOAD_32dp32b64xES17_NS18_INS19_ILi2ELi4ELi3EEES1C_NSY_INSB_IJS1D_S1S_EEENSB_IJS1S_SD_EEEEEEENSA_39AutoVectorizingCopyWithAssumedAlignmentILi128EEENSA_14SM90_TMA_STOREES2B_S2D_S2D_EEEvvEEEEvNT_6ParamsE,@"STO_CUDA_ENTRY STV_DEFAULT"
_ZN7cutlass13device_kernelINS_4conv6kernel13ConvUniversalINS1_16ConvProblemShapeILNS1_8OperatorE2ELi3EEENS1_10collective14CollectiveConvINS1_47MainloopSm100TmaUmmaWarpSpecializedImplicitGemmILS5_2ELi24ELi3ELi1ELi2EN4cute5tupleIJNSA_1CILi1EEESD_SD_EEEEENSB_IJNSC_ILi128EEENSB_IJSG_EEENSB_IJNSC_ILi32EEEEEEEEENS_12float_e4m3_tESL_NSA_8TiledMMAINSA_8MMA_AtomIJNSA_10MMA_TraitsINSA_19SM100_MMA_F8F6F4_SSEJSL_SL_fSG_SG_NSA_17integral_constantINSA_4UMMA5MajorELSS_1EEEST_NSQ_INSR_7ScaleInELSU_0EEESV_EEEEEENSA_6LayoutISE_NSB_IJNSC_ILi0EEESZ_SZ_EEEEENSB_IJNSA_10UnderscoreES12_S12_EEEEENS7_6detail27Sm100ImplicitGemmTileTraitsINSA_13SM90_TMA_LOADENSA_14ComposedLayoutINSA_7SwizzleILi3ELi4ELi3EEENSA_18smem_ptr_flag_bitsILi8EEENSY_INSB_IJSG_NSC_ILi8EEEEEENSB_IJSD_SG_EEEEEEEvEENS16_INSA_20SM90_TMA_LOAD_IM2COLES1H_vEEEENS_8epilogue10collective18CollectiveEpilogueINS1M_23Sm100TmaWarpSpecializedILi2ELi2ELi64ELb0ELb0EEEJSK_NSB_IJNSY_ISG_SD_EENSY_INSC_ILi64EEESD_EEEEESL_NSB_IJlNSB_IJSD_lllEEESZ_EEESL_S1W_NS1M_6fusion15FusionCallbacksIS1Q_NS1X_17LinearCombinationISL_fSL_fLNS_15FloatRoundStyleE2EEESK_S1U_JEEENSA_5SM1004TMEM4LOAD26SM100_TMEM_LOAD_32dp32b64xES17_NS18_INS19_ILi2ELi4ELi3EEES1C_NSY_INSB_IJS1D_S1S_EEENSB_IJS1S_SD_EEEEEEENSA_39AutoVectorizingCopyWithAssumedAlignmentILi128EEENSA_14SM90_TMA_STOREES2B_S2D_S2D_EEEvvEEEEvNT_6ParamsE:
[----:B------:R-:W1:Y:S01]  /*0000*/  LDC R1, c[0x0][0x37c] ;  /* 0x0000df00ff017b82 */ /* 0x000e620000000800 */
[----:B------:R-:W2:Y:S01]  /*0010*/  S2R R166, SR_TID.X ;  /* 0x0000000000a67919 */ /* 0x000ea20000002100 */
[----:B------:R-:W3:Y:S01]  /*0020*/  LDCU.64 UR8, c[0x0][0x990] ;  /* 0x00013200ff0877ac */ /* 0x000ee20008000a00 */
[----:B-1----:R-:W-:Y:S01]  /*0030*/  VIADD R1, R1, 0xfffffff8 ;  /* 0xfffffff801017836 */ /* 0x002fe20000000000 */
[----:B------:R-:W-:Y:S02]  /*0040*/  PRMT R169, RZ, 0x7610, R169 ;  /* 0x00007610ffa97816 */ /* 0x000fe400000000a9 */
[----:B------:R-:W-:Y:S01]  /*0050*/  ELECT P3, URZ, PT ;  /* 0x0000000000ff782f */ /* 0x000fe20003860000 */
[----:B---3--:R-:W-:-:S04]  /*0060*/  UISETP.NE.U32.AND UP0, UPT, UR8, URZ, UPT ;  /* 0x000000ff0800728c */ /* 0x008fc8000bf05070 */
[----:B------:R-:W-:Y:S01]  /*0070*/  UISETP.NE.AND.EX UP0, UPT, UR9, URZ, UPT, UP0 ;  /* 0x000000ff0900728c */ /* 0x000fe2000bf05300 */
[----:B--2---:R-:W-:-:S05]  /*0080*/  SHF.R.U32.HI R170, RZ, 0x5, R166 ;  /* 0x00000005ffaa7819 */ /* 0x004fca00000116a6 */
[----:B------:R-:W1:Y:S02]  /*0090*/  SHFL.IDX PT, R0, R170, RZ, 0x1f ;  /* 0x00001fffaa007589 */ /* 0x000e6400000e0000 */
[----:B-1----:R-:W-:Y:S01]  /*00a0*/  R2UR UR18, R0 ;  /* 0x00000000001272ca */ /* 0x002fe200000e0000 */
[----:B------:R-:W-:-:S14]  /*00b0*/  BRA.U UP0, `(.L_x_0) ;  /* 0x0000000100307547 */ /* 0x000fdc000b800000 */
[----:B------:R-:W1:Y:S02]  /*00c0*/  LDCU.64 UR4, c[0x0][0x988] ;  /* 0x00013100ff0477ac */ /* 0x000e640008000a00 */
[----:B-1----:R-:W-:-:S04]  /*00d0*/  UISETP.NE.U32.AND UP0, UPT, UR4, URZ, UPT ;  /* 0x000000ff0400728c */ /* 0x002fc8000bf05070 */
[----:B------:R-:W-:-:S09]  /*00e0*/  UISETP.NE.AND.EX UP0, UPT, UR5, URZ, UPT, UP0 ;  /* 0x000000ff0500728c */ /* 0x000fd2000bf05300 */
[----:B------:R-:W-:Y:S05]  /*00f0*/  BRA.U !UP0, `(.L_x_1) ;  /* 0x0000000108147547 */ /* 0x000fea000b800000 */
[----:B------:R-:W1:Y:S01]  /*0100*/  LDC.64 R2, c[0x0][0x988] ;  /* 0x00026200ff027b82 */ /* 0x000e620000000a00 */
[----:B------:R-:W1:Y:S02]  /*0110*/  LDCU.64 UR4, c[0x0][0x358] ;  /* 0x00006b00ff0477ac */ /* 0x000e640008000a00 */
[----:B-1----:R1:W5:Y:S01]  /*0120*/  LDG.E R73, desc[UR4][R2.64] ;  /* 0x0000000402497981 */ /* 0x002362000c1e1900 */
[----:B------:R-:W-:Y:S01]  /*0130*/  HFMA2 R169, -RZ, RZ, 0, 5.9604644775390625e-08 ;  /* 0x00000001ffa97431 */ /* 0x000fe200000001ff */
[----:B------:R-:W-:Y:S05]  /*0140*/  BRA `(.L_x_0) ;  /* 0x00000000000c7947 */ /* 0x000fea0003800000 */
.L_x_1:
[----:B------:R-:W1:Y:S01]  /*0150*/  LDCU UR4, c[0x0][0x980] ;  /* 0x00013000ff0477ac */ /* 0x000e620008000800 */
[----:B------:R-:W-:Y:S01]  /*0160*/  HFMA2 R169, -RZ, RZ, 0, 5.9604644775390625e-08 ;  /* 0x00000001ffa97431 */ /* 0x000fe200000001ff */
[----:B-1----:R-:W-:-:S07]  /*0170*/  MOV R73, UR4 ;  /* 0x0000000400497c02 */ /* 0x002fce0008000f00 */
.L_x_0:
[----:B------:R-:W2:Y:S02]  /*0180*/  LDCU.64 UR4, c[0x0][0x9b0] ;  /* 0x00013600ff0477ac */ /* 0x000ea40008000a00 */
[----:B--2---:R-:W-:-:S04]  /*0190*/  UISETP.NE.U32.AND UP0, UPT, UR4, URZ, UPT ;  /* 0x000000ff0400728c */ /* 0x004fc8000bf05070 */
[----:B------:R-:W-:-:S09]  /*01a0*/  UISETP.NE.AND.EX UP0, UPT, UR5, URZ, UPT, UP0 ;  /* 0x000000ff0500728c */ /* 0x000fd2000bf05300 */
[----:B------:R-:W-:Y:S05]  /*01b0*/  BRA.U UP0, `(.L_x_2) ;  /* 0x0000000100287547 */ /* 0x000fea000b800000 */
[----:B------:R-:W2:Y:S02]  /*01c0*/  LDCU.64 UR4, c[0x0][0x9a8] ;  /* 0x00013500ff0477ac */ /* 0x000ea40008000a00 */
[----:B--2---:R-:W-:-:S04]  /*01d0*/  UISETP.NE.U32.AND UP0, UPT, UR4, URZ, UPT ;  /* 0x000000ff0400728c */ /* 0x004fc8000bf05070 */
[----:B------:R-:W-:-:S09]  /*01e0*/  UISETP.NE.AND.EX UP0, UPT, UR5, URZ, UPT, UP0 ;  /* 0x000000ff0500728c */ /* 0x000fd2000bf05300 */
[----:B------:R-:W-:Y:S05]  /*01f0*/  BRA.U !UP0, `(.L_x_3) ;  /* 0x0000000108107547 */ /* 0x000fea000b800000 */
[----:B------:R-:W2:Y:S01]  /*0200*/  LDC.64 R70, c[0x0][0x9a8] ;  /* 0x00026a00ff467b82 */ /* 0x000ea20000000a00 */
[----:B------:R-:W2:Y:S02]  /*0210*/  LDCU.64 UR4, c[0x0][0x358] ;  /* 0x00006b00ff0477ac */ /* 0x000ea40008000a00 */
[----:B--2---:R2:W5:Y:S01]  /*0220*/  LDG.E R70, desc[UR4][R70.64] ;  /* 0x0000000446467981 */ /* 0x004562000c1e1900 */
[----:B------:R-:W-:Y:S05]  /*0230*/  BRA `(.L_x_2) ;  /* 0x0000000000087947 */ /* 0x000fea0003800000 */
.L_x_3:
[----:B------:R-:W2:Y:S02]  /*0240*/  LDCU UR4, c[0x0][0x9a0] ;  /* 0x00013400ff0477ac */ /* 0x000ea40008000800 */
[----:B--2---:R-:W-:Y:S02]  /*0250*/  MOV R70, UR4 ;  /* 0x0000000400467c02 */ /* 0x004fe40008000f00 */
.L_x_2:
[----:B------:R-:W-:Y:S01]  /*0260*/  IMAD.U32 R0, RZ, RZ, UR18 ;  /* 0x00000012ff007e24 */ /* 0x000fe2000f8e00ff */
[----:B------:R-:W-:Y:S04]  /*0270*/  BSSY.RECONVERGENT B0, `(.L_x_4) ;  /* 0x000000c000007945 */ /* 0x000fe80003800200 */
[C---:B------:R-:W-:Y:S02]  /*0280*/  ISETP.NE.OR P1, PT, R0.reuse, 0x1, !P3 ;  /* 0x000000010000780c */ /* 0x040fe40005f25670 */
[----:B------:R-:W-:-:S11]  /*0290*/  ISETP.NE.OR P0, PT, R0, 0x3, !P3 ;  /* 0x000000030000780c */ /* 0x000fd60005f05670 */
[----:B------:R-:W-:Y:S05]  /*02a0*/  @P1 BRA `(.L_x_5) ;  /* 0x0000000000201947 */ /* 0x000fea0003800000 */
[----:B------:R-:W3:Y:S02]  /*02b0*/  LDCU.64 UR4, c[0x0][0x348] ;  /* 0x00006900ff0477ac */ /* 0x000ee40008000a00 */
[----:B---3--:R-:W-:Y:S02]  /*02c0*/  UIADD3 UR6, UP1, UPT, UR4, 0x80, URZ ;  /* 0x0000008004067890 */ /* 0x008fe4000ff3e0ff */
[----:B------:R-:W-:Y:S02]  /*02d0*/  UIADD3 UR4, UP0, UPT, UR4, 0x180, URZ ;  /* 0x0000018004047890 */ /* 0x000fe4000ff1e0ff */
[----:B------:R-:W-:Y:S02]  /*02e0*/  UIADD3.X UR7, UPT, UPT, URZ, UR5, URZ, UP1, !UPT ;  /* 0x00000005ff077290 */ /* 0x000fe40008ffe4ff */
[----:B------:R-:W-:-:S07]  /*02f0*/  UIADD3.X UR5, UPT, UPT, URZ, UR5, URZ, UP0, !UPT ;  /* 0x00000005ff057290 */ /* 0x000fce00087fe4ff */
[----:B------:R3:W-:Y:S02]  /*0300*/  UTMACCTL.PF [UR6] ;  /* 0x00000000060079b9 */ /* 0x0007e40008040000 */
[----:B------:R3:W-:Y:S02]  /*0310*/  UTMACCTL.PF [UR4] ;  /* 0x00000000040079b9 */ /* 0x0007e40008040000 */
[----:B---3--:R-:W-:Y:S01]  /*0320*/  NOP ;  /* 0x0000000000007918 */ /* 0x008fe20000000000 */
.L_x_5:
[----:B------:R-:W-:Y:S05]  /*0330*/  BSYNC.RECONVERGENT B0 ;  /* 0x0000000000007941 */ /* 0x000fea0003800200 */
.L_x_4:
[----:B------:R-:W-:Y:S04]  /*0340*/  BSSY.RECONVERGENT B0, `(.L_x_6) ;  /* 0x000000a000007945 */ /* 0x000fe80003800200 */
        /* <DEDUP_REMOVED lines=9> */
.L_x_7:
[----:B------:R-:W-:Y:S05]  /*03e0*/  BSYNC.RECONVERGENT B0 ;  /* 0x0000000000007941 */ /* 0x000fea0003800200 */
.L_x_6:
[----:B------:R-:W3:Y:S01]  /*03f0*/  LDCU.64 UR4, c[0x0][0x988] ;  /* 0x00013100ff0477ac */ /* 0x000ee20008000a00 */
[----:B------:R-:W-:Y:S02]  /*0400*/  UISETP.EQ.U32.AND UP2, UPT, UR8, URZ, UPT ;  /* 0x000000ff0800728c */ /* 0x000fe4000bf42070 */
[----:B------:R-:W-:Y:S02]  /*0410*/  UPLOP3.LUT UP3, UPT, UPT, UPT, UPT, 0x80, 0x8 ;  /* 0x000000000008789c */ /* 0x000fe40003f6f070 */
[----:B---3--:R-:W-:-:S04]  /*0420*/  UISETP.NE.U32.AND UP0, UPT, UR4, URZ, UPT ;  /* 0x000000ff0400728c */ /* 0x008fc8000bf05070 */
[----:B------:R-:W-:-:S04]  /*0430*/  UISETP.NE.AND.EX UP1, UPT, UR5, URZ, UPT, UP0 ;  /* 0x000000ff0500728c */ /* 0x000fc8000bf25300 */
[----:B------:R-:W-:-:S04]  /*0440*/  UISETP.EQ.OR.EX UP4, UPT, UR9, URZ, !UP1, UP2 ;  /* 0x000000ff0900728c */ /* 0x000fc8000cf82720 */
[----:B------:R-:W-:-:S06]  /*0450*/  UP2UR UR4, UPR, URZ, 0x10 ;  /* 0x00000010ff047883 */ /* 0x000fcc0008000000 */
[----:B------:R-:W-:Y:S01]  /*0460*/  MOV R173, UR4 ;  /* 0x0000000400ad7c02 */ /* 0x000fe20008000f00 */
[----:B------:R-:W-:Y:S06]  /*0470*/  BRA.U !UP4, `(.L_x_8) ;  /* 0x000000010c207547 */ /* 0x000fec000b800000 */
[----:B------:R-:W-:Y:S01]  /*0480*/  UISETP.NE.U32.AND UP2, UPT, UR8, URZ, UPT ;  /* 0x000000ff0800728c */ /* 0x000fe2000bf45070 */
[----:B-----5:R-:W-:Y:S01]  /*0490*/  FSETP.NEU.AND P0, PT, R73, RZ, PT ;  /* 0x000000ff4900720b */ /* 0x020fe20003f0d000 */
[----:B------:R-:W-:Y:S02]  /*04a0*/  USEL UR4, URZ, 0xffffffff, UP1 ;  /* 0xffffffffff047887 */ /* 0x000fe40008800000 */
[----:B------:R-:W-:-:S10]  /*04b0*/  UISETP.NE.AND.EX UP2, UPT, UR9, URZ, UPT, UP2 ;  /* 0x000000ff0900728c */ /* 0x000fd4000bf45320 */
[----:B------:R-:W-:Y:S01]  /*04c0*/  VOTEU.ANY UP0, P0 ;  /* 0x0000000000ff7886 */ /* 0x000fe20000000100 */
[----:B------:R-:W-:-:S04]  /*04d0*/  @!UP2 USEL UR4, URZ, 0xffffffff, UP0 ;  /* 0xffffffffff04a887 */ /* 0x000fc80008000000 */
[----:B------:R-:W-:-:S04]  /*04e0*/  ULOP3.LUT UR4, UR4, 0x1, URZ, 0xc0, !UPT ;  /* 0x0000000104047892 */ /* 0x000fc8000f8ec0ff */
[----:B------:R-:W-:-:S11]  /*04f0*/  UISETP.NE.U32.AND UP3, UPT, UR4, 0x1, UPT ;  /* 0x000000010400788c */ /* 0x000fd6000bf65070 */
.L_x_8:
[----:B-1----:R-:W1:Y:S01]  /*0500*/  SHFL.IDX PT, R2, R170, RZ, 0x1f ;  /* 0x00001fffaa027589 */ /* 0x002e6200000e0000 */
[----:B------:R-:W-:-:S04]  /*0510*/  UISETP.NE.AND UP0, UPT, UR18, 0x2, UPT ;  /* 0x000000021200788c */ /* 0x000fc8000bf05270 */
[----:B------:R-:W-:Y:S01]  /*0520*/  USEL UR52, URZ, 0x1, UP0 ;  /* 0x00000001ff347887 */ /* 0x000fe20008000000 */
[----:B-1----:R-:W-:-:S13]  /*0530*/  ISETP.NE.AND P0, PT, R2, RZ, PT ;  /* 0x000000ff0200720c */ /* 0x002fda0003f05270 */
[----:B------:R-:W-:Y:S05]  /*0540*/  @P0 BRA `(.L_x_9) ;  /* 0x0000000000f40947 */ /* 0x000fea0003800000 */
[----:B------:R-:W-:Y:S01]  /*0550*/  ELECT P0, URZ, PT ;  /* 0x0000000000ff782f */ /* 0x000fe20003800000 */
[----:B------:R-:W-:-:S12]  /*0560*/  BSSY.RECONVERGENT B0, `(.L_x_9) ;  /* 0x000003b000007945 */ /* 0x000fd80003800200 */
[----:B------:R-:W-:Y:S05]  /*0570*/  @!P0 BRA `(.L_x_10) ;  /* 0x0000000000e48947 */ /* 0x000fea0003800000 */
[----:B------:R-:W1:Y:S01]  /*0580*/  S2UR UR4, SR_CgaCtaId ;  /* 0x00000000000479c3 */ /* 0x000e620000008800 */
[----:B------:R-:W-:Y:S01]  /*0590*/  UMOV UR5, 0x400 ;  /* 0x0000040000057882 */ /* 0x000fe20000000000 */
[----:B------:R-:W-:Y:S02]  /*05a0*/  UMOV UR6, 0x1 ;  /* 0x0000000100067882 */ /* 0x000fe40000000000 */
[----:B------:R-:W-:-:S04]  /*05b0*/  UIADD3 UR6, UPT, UPT, -UR6, 0x100000, URZ ;  /* 0x0010000006067890 */ /* 0x000fc8000fffe1ff */
[----:B------:R-:W-:Y:S02]  /*05c0*/  USHF.L.U32 UR7, UR6, 0xb, URZ ;  /* 0x0000000b06077899 */ /* 0x000fe400080006ff */
[----:B------:R-:W-:Y:S02]  /*05d0*/  USHF.L.U32 UR6, UR6, 0x1, URZ ;  /* 0x0000000106067899 */ /* 0x000fe400080006ff */
[----:B-1----:R-:W-:Y:S01]  /*05e0*/  ULEA UR4, UR4, UR5, 0x18 ;  /* 0x0000000504047291 */ /* 0x002fe2000f8ec0ff */
[----:B------:R-:W1:Y:S11]  /*05f0*/  FENCE.VIEW.ASYNC.S ;  /* 0x00000000000073c6 */ /* 0x000e760000000000 */
[----:B-1----:R1:W3:Y:S01]  /*0600*/  SYNCS.EXCH.64 URZ, [UR4], UR6 ;  /* 0x0000000604ff75b2 */ /* 0x0022e20008000100 */
[----:B------:R1:W4:Y:S01]  /*0610*/  SYNCS.EXCH.64 URZ, [UR4+0xc0], UR6 ;  /* 0x0000c00604ff75b2 */ /* 0x0003220008000100 */
[----:B------:R1:W1:Y:S01]  /*0620*/  SYNCS.EXCH.64 URZ, [UR4+0x8], UR6 ;  /* 0x0000080604ff75b2 */ /* 0x0002620008000100 */
        /* <DEDUP_REMOVED lines=45> */
[----:B---34-:R-:W-:Y:S01]  /*0900*/  NOP ;  /* 0x0000000000007918 */ /* 0x018fe20000000000 */
.L_x_10:
[----:B-1----:R-:W-:Y:S05]  /*0910*/  BSYNC.RECONVERGENT B0 ;  /* 0x0000000000007941 */ /* 0x002fea0003800200 */
.L_x_9:
[----:B------:R-:W1:Y:S01]  /*0920*/  SHFL.IDX PT, R2, R170, RZ, 0x1f ;  /* 0x00001fffaa027589 */ /* 0x000e6200000e0000 */
[----:B------:R-:W-:Y:S01]  /*0930*/  NOP ;  /* 0x0000000000007918 */ /* 0x000fe20000000000 */
[----:B-1----:R-:W-:-:S13]  /*0940*/  ISETP.NE.AND P0, PT, R2, 0x1, PT ;  /* 0x000000010200780c */ /* 0x002fda0003f05270 */
[----:B------:R-:W-:Y:S05]  /*0950*/  @P0 BRA `(.L_x_11) ;  /* 0x0000000000480947 */ /* 0x000fea0003800000 */
[----:B------:R-:W1:Y:S01]  /*0960*/  S2UR UR4, SR_CgaCtaId ;  /* 0x00000000000479c3 */ /* 0x000e620000008800 */
[----:B------:R-:W-:Y:S01]  /*0970*/  UMOV UR5, 0x400 ;  /* 0x0000040000057882 */ /* 0x000fe20000000000 */
[----:B------:R-:W-:Y:S01]  /*0980*/  UMOV UR8, 0x20 ;  /* 0x0000002000087882 */ /* 0x000fe20000000000 */
[----:B------:R-:W-:Y:S01]  /*0990*/  UMOV UR6, 0x80 ;  /* 0x0000008000067882 */ /* 0x000fe20000000000 */
[----:B------:R-:W-:-:S04]  /*09a0*/  UIADD3 UR8, UPT, UPT, -UR8, 0x100000, URZ ;  /* 0x0010000008087890 */ /* 0x000fc8000fffe1ff */
[----:B------:R-:W-:Y:S02]  /*09b0*/  USHF.L.U32 UR9, UR8, 0xb, URZ ;  /* 0x0000000b08097899 */ /* 0x000fe400080006ff */
[----:B------:R-:W-:Y:S02]  /*09c0*/  USHF.L.U32 UR8, UR8, 0x1, URZ ;  /* 0x0000000108087899 */ /* 0x000fe400080006ff */
[----:B------:R-:W-:-:S04]  /*09d0*/  UIADD3 UR6, UPT, UPT, -UR6, 0x100000, URZ ;  /* 0x0010000006067890 */ /* 0x000fc8000fffe1ff */
[----:B------:R-:W-:Y:S02]  /*09e0*/  USHF.L.U32 UR7, UR6, 0xb, URZ ;  /* 0x0000000b06077899 */ /* 0x000fe400080006ff */
[----:B------:R-:W-:Y:S01]  /*09f0*/  USHF.L.U32 UR6, UR6, 0x1, URZ ;  /* 0x0000000106067899 */ /* 0x000fe200080006ff */
[----:B------:R-:W-:Y:S01]  /*0a00*/  ELECT P0, URZ, PT ;  /* 0x0000000000ff782f */ /* 0x000fe20003800000 */
[----:B-1----:R-:W-:Y:S01]  /*0a10*/  ULEA UR4, UR4, UR5, 0x18 ;  /* 0x0000000504047291 */ /* 0x002fe2000f8ec0ff */
[----:B------:R-:W1:Y:S11]  /*0a20*/  FENCE.VIEW.ASYNC.S ;  /* 0x00000000000073c6 */ /* 0x000e760000000000 */
[----:B-1----:R1:W3:Y:S01]  /*0a30*/  SYNCS.EXCH.64 URZ, [UR4+0x180], UR8 ;  /* 0x0001800804ff75b2 */ /* 0x0022e20008000100 */
[----:B------:R1:W4:Y:S01]  /*0a40*/  SYNCS.EXCH.64 URZ, [UR4+0x190], UR6 ;  /* 0x0001900604ff75b2 */ /* 0x0003220008000100 */
[----:B------:R1:W1:Y:S01]  /*0a50*/  SYNCS.EXCH.64 URZ, [UR4+0x188], UR8 ;  /* 0x0001880804ff75b2 */ /* 0x0002620008000100 */
[----:B------:R1:W1:Y:S01]  /*0a60*/  SYNCS.EXCH.64 URZ, [UR4+0x198], UR6 ;  /* 0x0001980604ff75b2 */ /* 0x0002620008000100 */
[----:B------:R-:W-:Y:S01]  /*0a70*/  NOP ;  /* 0x0000000000007918 */ /* 0x000fe20000000000 */
.L_x_11:
[----:B------:R-:W2:Y:S01]  /*0a80*/  SHFL.IDX PT, R2, R170, RZ, 0x1f ;  /* 0x00001fffaa027589 */ /* 0x000ea200000e0000 */
[----:B------:R-:W-:Y:S01]  /*0a90*/  NOP ;  /* 0x0000000000007918 */ /* 0x000fe20000000000 */
[----:B--2---:R-:W-:-:S13]  /*0aa0*/  ISETP.NE.AND P0, PT, R2, 0x3, PT ;  /* 0x000000030200780c */ /* 0x004fda0003f05270 */
[----:B------:R-:W-:Y:S05]  /*0ab0*/  @P0 BRA `(.L_x_12) ;  /* 0x0000000000300947 */ /* 0x000fea0003800000 */
[----:B-1----:R-:W1:Y:S01]  /*0ac0*/  S2UR UR6, SR_CgaCtaId ;  /* 0x00000000000679c3 */ /* 0x002e620000008800 */
[----:B------:R-:W-:Y:S01]  /*0ad0*/  UMOV UR4, 0x400 ;  /* 0x0000040000047882 */ /* 0x000fe20000000000 */
[----:B------:R-:W-:Y:S01]  /*0ae0*/  UMOV UR5, 0x20 ;  /* 0x0000002000057882 */ /* 0x000fe20000000000 */
[----:B------:R-:W-:Y:S01]  /*0af0*/  ELECT P0, URZ, PT ;  /* 0x0000000000ff782f */ /* 0x000fe20003800000 */
[----:B-1----:R-:W-:Y:S02]  /*0b00*/  ULEA UR6, UR6, UR4, 0x18 ;  /* 0x0000000406067291 */ /* 0x002fe4000f8ec0ff */
[----:B------:R-:W-:-:S04]  /*0b10*/  UIADD3 UR4, UPT, UPT, -UR5, 0x100000, URZ ;  /* 0x0010000005047890 */ /* 0x000fc8000fffe1ff */
[----:B------:R-:W-:Y:S02]  /*0b20*/  USHF.L.U32 UR5, UR4, 0xb, URZ ;  /* 0x0000000b04057899 */ /* 0x000fe400080006ff */
[----:B------:R-:W-:Y:S01]  /*0b30*/  USHF.L.U32 UR4, UR4, 0x1, URZ ;  /* 0x0000000104047899 */ /* 0x000fe200080006ff */
[----:B------:R-:W1:Y:S11]  /*0b40*/  FENCE.VIEW.ASYNC.S ;  /* 0x00000000000073c6 */ /* 0x000e760000000000 */
[----:B-1----:R2:W1:Y:S01]  /*0b50*/  SYNCS.EXCH.64 URZ, [UR6+0x1a0], UR4 ;  /* 0x0001a00406ff75b2 */ /* 0x0024620008000100 */
[----:B------:R2:W1:Y:S02]  /*0b60*/  SYNCS.EXCH.64 URZ, [UR6+0x1a8], UR4 ;  /* 0x0001a80406ff75b2 */ /* 0x0004640008000100 */
[----:B--2---:R-:W-:Y:S01]  /*0b70*/  NOP ;  /* 0x0000000000007918 */ /* 0x004fe20000000000 */
.L_x_12:
[----:B------:R-:W2:Y:S01]  /*0b80*/  SHFL.IDX PT, R2, R170, RZ, 0x1f ;  /* 0x00001fffaa027589 */ /* 0x000ea200000e0000 */
[----:B------:R-:W-:Y:S01]  /*0b90*/  NOP ;  /* 0x0000000000007918 */ /* 0x000fe20000000000 */
[----:B--2---:R-:W-:-:S13]  /*0ba0*/  ISETP.NE.AND P0, PT, R2, 0x4, PT ;  /* 0x000000040200780c */ /* 0x004fda0003f05270 */
[----:B------:R-:W-:Y:S05]  /*0bb0*/  @P0 BRA `(.L_x_13) ;  /* 0x0000000000440947 */ /* 0x000fea0003800000 */
[----:B-1----:R-:W1:Y:S01]  /*0bc0*/  S2UR UR6, SR_CgaCtaId ;  /* 0x00000000000679c3 */ /* 0x002e620000008800 */
[----:B------:R-:W-:Y:S01]  /*0bd0*/  UMOV UR4, 0x100 ;  /* 0x0000010000047882 */ /* 0x000fe20000000000 */
[----:B------:R-:W-:Y:S01]  /*0be0*/  UMOV UR5, 0x400 ;  /* 0x0000040000057882 */ /* 0x000fe20000000000 */
[----:B------:R-:W-:Y:S01]  /*0bf0*/  USEL UR4, UR4, 0xe0, UP3 ;  /* 0x000000e004047887 */ /* 0x000fe20009800000 */
[----:B------:R-:W-:Y:S01]  /*0c00*/  UMOV UR8, 0x1 ;  /* 0x0000000100087882 */ /* 0x000fe20000000000 */
[----:B------:R-:W-:Y:S01]  /*0c10*/  ELECT P0, URZ, PT ;  /* 0x0000000000ff782f */ /* 0x000fe20003800000 */
[----:B------:R-:W-:-:S04]  /*0c20*/  UIADD3 UR8, UPT, UPT, -UR8, 0x100000, URZ ;  /* 0x0010000008087890 */ /* 0x000fc8000fffe1ff */
[----:B------:R-:W-:Y:S02]  /*0c30*/  USHF.L.U32 UR9, UR8, 0xb, URZ ;  /* 0x0000000b08097899 */ /* 0x000fe400080006ff */
[----:B------:R-:W-:Y:S02]  /*0c40*/  USHF.L.U32 UR8, UR8, 0x1, URZ ;  /* 0x0000000108087899 */ /* 0x000fe400080006ff */
[----:B-1----:R-:W-:Y:S02]  /*0c50*/  ULEA UR6, UR6, UR5, 0x18 ;  /* 0x0000000506067291 */ /* 0x002fe4000f8ec0ff */
[----:B------:R-:W-:-:S04]  /*0c60*/  UIADD3 UR4, UPT, UPT, -UR4, 0x100000, URZ ;  /* 0x0010000004047890 */ /* 0x000fc8000fffe1ff */
[----:B------:R-:W-:Y:S02]  /*0c70*/  USHF.L.U32 UR5, UR4, 0xb, URZ ;  /* 0x0000000b04057899 */ /* 0x000fe400080006ff */
[----:B------:R-:W-:Y:S01]  /*0c80*/  USHF.L.U32 UR4, UR4, 0x1, URZ ;  /* 0x0000000104047899 */ /* 0x000fe200080006ff */
[----:B------:R-:W1:Y:S03]  /*0c90*/  FENCE.VIEW.ASYNC.S ;  /* 0x00000000000073c6 */ /* 0x000e660000000000 */
[----:B-1----:R2:W1:Y:S08]  /*0ca0*/  SYNCS.EXCH.64 URZ, [UR6+0x1b0], UR8 ;  /* 0x0001b00806ff75b2 */ /* 0x0024700008000100 */
[----:B------:R2:W1:Y:S02]  /*0cb0*/  SYNCS.EXCH.64 URZ, [UR6+0x1b8], UR4 ;  /* 0x0001b80406ff75b2 */ /* 0x0004640008000100 */
[----:B--2---:R-:W-:Y:S01]  /*0cc0*/  NOP ;  /* 0x0000000000007918 */ /* 0x004fe20000000000 */
.L_x_13:
[----:B------:R-:W2:Y:S01]  /*0cd0*/  SHFL.IDX PT, R2, R170, RZ, 0x1f ;  /* 0x00001fffaa027589 */ /* 0x000ea200000e0000 */
[----:B------:R-:W1:Y:S01]  /*0ce0*/  S2UR UR28, SR_CTAID.X ;  /* 0x00000000001c79c3 */ /* 0x000e620000002500 */
[----:B------:R-:W-:-:S07]  /*0cf0*/  NOP ;  /* 0x0000000000007918 */ /* 0x000fce0000000000 */
[----:B------:R-:W1:Y:S01]  /*0d00*/  S2UR UR23, SR_CTAID.Y ;  /* 0x00000000001779c3 */ /* 0x000e620000002600 */
[----:B--2---:R-:W-:-:S13]  /*0d10*/  ISETP.NE.AND P0, PT, R2, 0x5, PT ;  /* 0x000000050200780c */ /* 0x004fda0003f05270 */
[----:B-1----:R-:W-:Y:S05]  /*0d20*/  @P0 BRA `(.L_x_14) ;  /* 0x0000000000480947 */ /* 0x002fea0003800000 */
        /* <DEDUP_REMOVED lines=13> */
[----:B-1----:R1:W2:Y:S01]  /*0e00*/  SYNCS.EXCH.64 URZ, [UR4+0x1c0], UR8 ;  /* 0x0001c00804ff75b2 */ /* 0x0022a20008000100 */
[----:B------:R1:W1:Y:S01]  /*0e10*/  SYNCS.EXCH.64 URZ, [UR4+0x1d0], UR6 ;  /* 0x0001d00604ff75b2 */ /* 0x0002620008000100 */
[----:B------:R1:W1:Y:S01]  /*0e20*/  SYNCS.EXCH.64 URZ, [UR4+0x1c8], UR8 ;  /* 0x0001c80804ff75b2 */ /* 0x0002620008000100 */
[----:B------:R1:W1:Y:S01]  /*0e30*/  SYNCS.EXCH.64 URZ, [UR4+0x1d8], UR6 ;  /* 0x0001d80604ff75b2 */ /* 0x0002620008000100 */
[----:B------:R-:W-:Y:S01]  /*0e40*/  NOP ;  /* 0x0000000000007918 */ /* 0x000fe20000000000 */
.L_x_14:
[----:B------:R-:W-:-:S05]  /*0e50*/  CS2R.32 R160, SR_CgaSize ;  /* 0x0000000000a07805 */ /* 0x000fca0000008a00 */
[----:B------:R-:W-:-:S05]  /*0e60*/  IMAD R160, R160, -0xa0, RZ ;  /* 0xffffff60a0a07824 */ /* 0x000fca00078e02ff */
[----:B------:R-:W-:-:S14]  /*0e70*/  R2UR UR5, R160 ;  /* 0x00000000a00572ca */ /* 0x000fdc00000e0000 */
[----:B------:R-:W3:Y:S01]  /*0e80*/  LDCU UR5, c[0x0][UR5+0x2b0] ;  /* 0x00005600050577ac */ /* 0x000ee20008000800 */
[----:B------:R-:W-:Y:S02]  /*0e90*/  I2FP.F32.U32 R5, UR28 ;  /* 0x0000001c00057c45 */ /* 0x000fe40008201000 */
[----:B------:R-:W-:-:S05]  /*0ea0*/  CS2R.32 R3, SR_CgaSize ;  /* 0x0000000000037805 */ /* 0x000fca0000008a00 */
[----:B------:R-:W-:-:S06]  /*0eb0*/  IMAD R3, R3, -0xa0, RZ ;  /* 0xffffff6003037824 */ /* 0x000fcc00078e02ff */
[----:B------:R-:W4:Y:S01]  /*0ec0*/  LDC R3, c[0x0][R3+0x2a0] ;  /* 0x0000a80003037b82 */ /* 0x000f220000000800 */
[----:B------:R-:W-:Y:S02]  /*0ed0*/  I2FP.F32.U32 R4, UR23 ;  /* 0x0000001700047c45 */ /* 0x000fe40008201000 */
[----:B------:R-:W-:-:S05]  /*0ee0*/  CS2R.32 R160, SR_CgaSize ;  /* 0x0000000000a07805 */ /* 0x000fca0000008a00 */
[----:B------:R-:W-:-:S05]  /*0ef0*/  IMAD R160, R160, -0xa0, RZ ;  /* 0xffffff60a0a07824 */ /* 0x000fca00078e02ff */
[----:B-1----:R-:W-:-:S14]  /*0f00*/  R2UR UR4, R160 ;  /* 0x00000000a00472ca */ /* 0x002fdc00000e0000 */
[----:B------:R-:W1:Y:S01]  /*0f10*/  LDCU UR4, c[0x0][UR4+0x2b4] ;  /* 0x00005680040477ac */ /* 0x000e620008000800 */
[----:B------:R-:W-:Y:S01]  /*0f20*/  NOP ;  /* 0x0000000000007918 */ /* 0x000fe20000000000 */
[----:B------:R-:W2:Y:S01]  /*0f30*/  LDCU UR19, c[0x0][0xc24] ;  /* 0x00018480ff1377ac */ /* 0x000ea20008000800 */
[----:B------:R-:W-:-:S05]  /*0f40*/  CS2R.32 R2, SR_CgaSize ;  /* 0x0000000000027805 */ /* 0x000fca0000008a00 */
[----:B------:R-:W-:-:S06]  /*0f50*/  IMAD R2, R2, -0xa0, RZ ;  /* 0xffffff6002027824 */ /* 0x000fcc00078e02ff */
[----:B------:R-:W4:Y:S01]  /*0f60*/  LDC R2, c[0x0][R2+0x2a4] ;  /* 0x0000a90002027b82 */ /* 0x000f220000000800 */
[----:B---3--:R-:W-:-:S07]  /*0f70*/  FMUL R5, R5, UR5 ;  /* 0x0000000505057c20 */ /* 0x008fce0008400000 */
[----:B------:R-:W3:Y:S01]  /*0f80*/  S2UR UR51, SR_CTAID.Z ;  /* 0x00000000003379c3 */ /* 0x000ee20000002700 */
[----:B-1----:R-:W-:Y:S01]  /*0f90*/  FMUL R4, R4, UR4 ;  /* 0x0000000404047c20 */ /* 0x002fe20008400000 */
[----:B------:R-:W1:Y:S01]  /*0fa0*/  F2I.U32.TRUNC.NTZ R160, R5 ;  /* 0x0000000500a07305 */ /* 0x000e62000020f000 */
[----:B--2---:R-:W-:-:S07]  /*0fb0*/  UISETP.GE.AND UP0, UPT, UR19, 0x1, UPT ;  /* 0x000000011300788c */ /* 0x004fce000bf06270 */
[----:B------:R-:W2:Y:S01]  /*0fc0*/  F2I.U32.TRUNC.NTZ R135, R4 ;  /* 0x0000000400877305 */ /* 0x000ea2000020f000 */
[----:B-1----:R-:W-:-:S05]  /*0fd0*/  IADD3 R160, PT, PT, -R160, RZ, RZ ;  /* 0x000000ffa0a07210 */ /* 0x002fca0007ffe1ff */
[----:B----4-:R-:W-:Y:S01]  /*0fe0*/  IMAD R160, R3, R160, UR28 ;  /* 0x0000001c03a07e24 */ /* 0x010fe2000f8e02a0 */
[----:B--2---:R-:W-:-:S05]  /*0ff0*/  IADD3 R135, PT, PT, -R135, RZ, RZ ;  /* 0x000000ff87877210 */ /* 0x004fca0007ffe1ff */
[----:B------:R-:W-:Y:S01]  /*1000*/  IMAD R135, R2, R135, UR23 ;  /* 0x0000001702877e24 */ /* 0x000fe2000f8e0287 */
[----:B------:R-:W-:Y:S06]  /*1010*/  BAR.SYNC.DEFER_BLOCKING 0x0 ;  /* 0x0000000000007b1d */ /* 0x000fec0000010000 */
[----:B---3--:R-:W-:Y:S05]  /*1020*/  BRA.U !UP0, `(.L_x_15) ;  /* 0x0000000108d47547 */ /* 0x008fea000b800000 */
[----:B------:R-:W1:Y:S01]  /*1030*/  LDCU.128 UR24, c[0x0][0xc10] ;  /* 0x00018200ff1877ac */ /* 0x000e620008000c00 */
[----:B------:R-:W2:Y:S01]  /*1040*/  LDCU UR6, c[0x0][0x370] ;  /* 0x00006e00ff0677ac */ /* 0x000ea20008000800 */
[----:B------:R-:W3:Y:S01]  /*1050*/  LDCU UR4, c[0x0][0x374] ;  /* 0x00006e80ff0477ac */ /* 0x000ee20008000800 */
[----:B------:R-:W4:Y:S01]  /*1060*/  LDCU UR20, c[0x0][0xc0c] ;  /* 0x00018180ff1477ac */ /* 0x000f220008000800 */
[----:B------:R-:W4:Y:S01]  /*1070*/  LDCU UR5, c[0x0][0xc20] ;  /* 0x00018400ff0577ac */ /* 0x000f220008000800 */
[----:B------:R-:W4:Y:S01]  /*1080*/  LDCU.64 UR16, c[0x0][0xc28] ;  /* 0x00018500ff1077ac */ /* 0x000f220008000a00 */
[----:B-1----:R-:W-:Y:S02]  /*1090*/  UISETP.NE.AND UP0, UPT, UR26, 0x1, UPT ;  /* 0x000000011a00788c */ /* 0x002fe4000bf05270 */
[----:B---3--:R-:W-:Y:S02]  /*10a0*/  UIMAD.WIDE.U32 UR8, UR4, UR27, URZ ;  /* 0x0000001b040872a5 */ /* 0x008fe4000f8e00ff */
[----:B--2---:R-:W-:-:S02]  /*10b0*/  UIMAD.WIDE.U32 UR10, UR6, UR24, URZ ;  /* 0x00000018060a72a5 */ /* 0x004fc4000f8e00ff */
[----:B----4-:R-:W-:Y:S02]  /*10c0*/  UISETP.NE.AND UP2, UPT, UR20, 0x1, UPT ;  /* 0x000000011400788c */ /* 0x010fe4000bf45270 */
[----:B------:R-:W-:Y:S01]  /*10d0*/  UISETP.NE.AND UP4, UPT, UR19, 0x1, UPT ;  /* 0x000000011300788c */ /* 0x000fe2000bf85270 */
[----:B------:R-:W-:Y:S02]  /*10e0*/  UMOV UR8, UR9 ;  /* 0x0000000900087c82 */ /* 0x000fe40008000000 */
[----:B------:R-:W-:Y:S01]  /*10f0*/  UMOV UR10, UR11 ;  /* 0x0000000b000a7c82 */ /* 0x000fe20008000000 */
[----:B------:R-:W-:Y:S02]  /*1100*/  @UP0 USHF.R.U32.HI UR4, URZ, UR5, UR8 ;  /* 0x00000005ff040299 */ /* 0x000fe40008011608 */
[----:B------:R-:W-:Y:S02]  /*1110*/  UIMAD.WIDE.U32 UR12, UR23, UR27, URZ ;  /* 0x0000001b170c72a5 */ /* 0x000fe4000f8e00ff */
[----:B------:R-:W-:-:S02]  /*1120*/  UIMAD.WIDE.U32 UR8, UR4, UR16, URZ ;  /* 0x00000010040872a5 */ /* 0x000fc4000f8e00ff */
[----:B------:R-:W-:Y:S02]  /*1130*/  @UP2 USHF.R.U32.HI UR6, URZ, UR25, UR10 ;  /* 0x00000019ff062299 */ /* 0x000fe4000801160a */
[----:B------:R-:W-:Y:S02]  /*1140*/  UIMAD.WIDE.U32 UR14, UR28, UR24, URZ ;  /* 0x000000181c0e72a5 */ /* 0x000fe4000f8e00ff */
[----:B------:R-:W-:Y:S01]  /*1150*/  UIMAD.WIDE.U32 UR10, UR6, UR16, URZ ;  /* 0x00000010060a72a5 */ /* 0x000fe2000f8e00ff */
[----:B------:R-:W-:Y:S01]  /*1160*/  UMOV UR12, UR13 ;  /* 0x0000000d000c7c82 */ /* 0x000fe20008000000 */
[----:B------:R-:W-:Y:S01]  /*1170*/  UMOV UR8, UR9 ;  /* 0x0000000900087c82 */ /* 0x000fe20008000000 */
[----:B------:R-:W-:Y:S02]  /*1180*/  USHF.R.U32.HI UR12, URZ, UR5, UR12 ;  /* 0x00000005ff0c7299 */ /* 0x000fe4000801160c */
[----:B------:R-:W-:Y:S01]  /*1190*/  @UP4 USHF.R.U32.HI UR4, URZ, UR17, UR8 ;  /* 0x00000011ff044299 */ /* 0x000fe20008011608 */
[----:B------:R-:W-:Y:S01]  /*11a0*/  UMOV UR14, UR15 ;  /* 0x0000000f000e7c82 */ /* 0x000fe20008000000 */
[----:B------:R-:W-:Y:S01]  /*11b0*/  UMOV UR10, UR11 ;  /* 0x0000000b000a7c82 */ /* 0x000fe20008000000 */
[----:B------:R-:W-:-:S02]  /*11c0*/  USHF.R.U32.HI UR14, URZ, UR25, UR14 ;  /* 0x00000019ff0e7299 */ /* 0x000fc4000801160e */
[----:B------:R-:W-:Y:S02]  /*11d0*/  USEL UR5, UR23, UR12, !UP0 ;  /* 0x0000000c17057287 */ /* 0x000fe4000c000000 */
[----:B------:R-:W-:Y:S02]  /*11e0*/  @UP4 USHF.R.U32.HI UR6, URZ, UR17, UR10 ;  /* 0x00000011ff064299 */ /* 0x000fe4000801160a */
[----:B------:R-:W-:Y:S02]  /*11f0*/  UIMAD UR7, UR4, UR19, URZ ;  /* 0x00000013040772a4 */ /* 0x000fe4000f8e02ff */
[----:B------:R-:W-:Y:S02]  /*1200*/  USEL UR4, UR28, UR14, !UP2 ;  /* 0x0000000e1c047287 */ /* 0x000fe4000d000000 */
[----:B------:R-:W-:Y:S02]  /*1210*/  UIMAD UR10, UR6, UR19, URZ ;  /* 0x00000013060a72a4 */ /* 0x000fe4000f8e02ff */
[----:B------:R-:W-:-:S02]  /*1220*/  UISETP.GE.AND UP0, UPT, UR5, UR7, UPT ;  /* 0x000000070500728c */ /* 0x000fc4000bf06270 */
[----:B------:R-:W-:Y:S02]  /*1230*/  UIMAD.WIDE.U32 UR8, UR5, UR16, URZ ;  /* 0x00000010050872a5 */ /* 0x000fe4000f8e00ff */
[----:B------:R-:W-:Y:S02]  /*1240*/  UISETP.GE.OR UP0, UPT, UR4, UR10, UP0 ;  /* 0x0000000a0400728c */ /* 0x000fe40008706670 */
[----:B------:R-:W-:Y:S02]  /*1250*/  UIMAD.WIDE.U32 UR10, UR4, UR16, URZ ;  /* 0x00000010040a72a5 */ /* 0x000fe4000f8e00ff */
[----:B------:R-:W-:Y:S01]  /*1260*/  UIADD3 UR10, UPT, UPT, -UR4, URZ, URZ ;  /* 0x000000ff040a7290 */ /* 0x000fe2000fffe1ff */
[----:B------:R-:W-:Y:S01]  /*1270*/  UMOV UR8, UR9 ;  /* 0x0000000900087c82 */ /* 0x000fe20008000000 */
[----:B------:R-:W-:Y:S02]  /*1280*/  UIADD3 UR9, UPT, UPT, -UR5, URZ, URZ ;  /* 0x000000ff05097290 */ /* 0x000fe4000fffe1ff */
[----:B------:R-:W-:-:S03]  /*1290*/  USHF.R.U32.HI UR8, URZ, UR17, UR8 ;  /* 0x00000011ff087299 */ /* 0x000fc60008011608 */
[----:B------:R-:W-:Y:S01]  /*12a0*/  @!UP0 UMOV UR7, UR11 ;  /* 0x0000000b00078c82 */ /* 0x000fe20008000000 */
[----:B------:R-:W-:Y:S02]  /*12b0*/  UIMAD UR23, UR26, UR9, UR23 ;  /* 0x000000091a1772a4 */ /* 0x000fe4000f8e0217 */
[----:B------:R-:W-:Y:S02]  /*12c0*/  USEL UR8, UR5, UR8, !UP4 ;  /* 0x0000000805087287 */ /* 0x000fe4000e000000 */
[----:B------:R-:W-:Y:S02]  /*12d0*/  @!UP0 USHF.R.U32.HI UR7, URZ, UR17, UR7 ;  /* 0x00000011ff078299 */ /* 0x000fe40008011607 */
[----:B------:R-:W-:Y:S02]  /*12e0*/  UIADD3 UR9, UPT, UPT, -UR8, URZ, URZ ;  /* 0x000000ff08097290 */ /* 0x000fe4000fffe1ff */
[----:B------:R-:W-:Y:S02]  /*12f0*/  @!UP0 USEL UR7, UR4, UR7, !UP4 ;  /* 0x0000000704078287 */ /* 0x000fe4000e000000 */
[----:B------:R-:W-:-:S02]  /*1300*/  UIMAD UR9, UR19, UR9, UR5 ;  /* 0x00000009130972a4 */ /* 0x000fc4000f8e0205 */
[----:B------:R-:W-:Y:S02]  /*1310*/  @!UP0 UIADD3 UR8, UPT, UPT, UR8, -UR7, URZ ;  /* 0x8000000708088290 */ /* 0x000fe4000fffe0ff */
[----:B------:R-:W-:Y:S02]  /*1320*/  @!UP0 UIMAD UR7, UR9, UR6, UR7 ;  /* 0x00000006090782a4 */ /* 0x000fe4000f8e0207 */
[----:B------:R-:W-:Y:S02]  /*1330*/  @!UP0 UIMAD UR5, UR8, UR19, UR4 ;  /* 0x00000013080582a4 */ /* 0x000fe4000f8e0204 */
[----:B------:R-:W-:Y:S02]  /*1340*/  UIMAD UR6, UR20, UR10, UR28 ;  /* 0x0000000a140672a4 */ /* 0x000fe4000f8e021c */
[----:B------:R-:W-:Y:S01]  /*1350*/  UIMAD UR23, UR5, UR26, UR23 ;  /* 0x0000001a051772a4 */ /* 0x000fe2000f8e0217 */
[----:B------:R-:W-:Y:S02]  /*1360*/  @!UP0 UMOV UR4, UR7 ;  /* 0x0000000700048c82 */ /* 0x000fe40008000000 */
[----:B------:R-:W-:-:S12]  /*1370*/  UIMAD UR28, UR4, UR20, UR6 ;  /* 0x00000014041c72a4 */ /* 0x000fd8000f8e0206 */
.L_x_15:
[----:B------:R-:W1:Y:S02]  /*1380*/  LDCU UR4, c[0x0][0xc30] ;  /* 0x00018600ff0477ac */ /* 0x000e640008000800 */
[----:B-1----:R-:W-:-:S09]  /*1390*/  UISETP.NE.AND UP0, UPT, UR4, 0x1, UPT ;  /* 0x000000010400788c */ /* 0x002fd2000bf05270 */
[----:B------:R-:W-:Y:S05]  /*13a0*/  BRA.U UP0, `(.L_x_16) ;  /* 0x0000000100447547 */ /* 0x000fea000b800000 */
[----:B------:R-:W1:Y:S01]  /*13b0*/  LDCU.128 UR8, c[0x0][0xc10] ;  /* 0x00018200ff0877ac */ /* 0x000e620008000c00 */
[----:B------:R-:W2:Y:S01]  /*13c0*/  LDCU UR12, c[0x0][0xc0c] ;  /* 0x00018180ff0c77ac */ /* 0x000ea20008000800 */
[----:B------:R-:W3:Y:S01]  /*13d0*/  LDCU UR13, c[0x0][0xc20] ;  /* 0x00018400ff0d77ac */ /* 0x000ee20008000800 */
[----:B-1----:R-:W-:Y:S02]  /*13e0*/  UIMAD.WIDE.U32 UR6, UR28, UR8, URZ ;  /* 0x000000081c0672a5 */ /* 0x002fe4000f8e00ff */
[----:B------:R-:W-:Y:S02]  /*13f0*/  UIMAD.WIDE.U32 UR4, UR23, UR11, URZ ;  /* 0x0000000b170472a5 */ /* 0x000fe4000f8e00ff */
[----:B--2---:R-:W-:Y:S02]  /*1400*/  UISETP.NE.AND UP2, UPT, UR12, 0x1, UPT ;  /* 0x000000010c00788c */ /* 0x004fe4000bf45270 */
[----:B------:R-:W-:Y:S01]  /*1410*/  UISETP.NE.AND UP0, UPT, UR10, 0x1, UPT ;  /* 0x000000010a00788c */ /* 0x000fe2000bf05270 */
[----:B------:R-:W-:-:S02]  /*1420*/  UMOV UR6, UR7 ;  /* 0x0000000700067c82 */ /* 0x000fc40008000000 */
[----:B------:R-:W-:Y:S01]  /*1430*/  UMOV UR4, UR5 ;  /* 0x0000000500047c82 */ /* 0x000fe20008000000 */
[----:B------:R-:W-:Y:S02]  /*1440*/  USHF.R.U32.HI UR6, URZ, UR9, UR6 ;  /* 0x00000009ff067299 */ /* 0x000fe40008011606 */
[----:B---3--:R-:W-:Y:S02]  /*1450*/  USHF.R.U32.HI UR4, URZ, UR13, UR4 ;  /* 0x0000000dff047299 */ /* 0x008fe40008011604 */
[----:B------:R-:W-:Y:S02]  /*1460*/  USEL UR5, UR28, UR6, !UP2 ;  /* 0x000000061c057287 */ /* 0x000fe4000d000000 */
[----:B------:R-:W-:-:S04]  /*1470*/  USEL UR4, UR23, UR4, !UP0 ;  /* 0x0000000417047287 */ /* 0x000fc8000c000000 */
[----:B------:R-:W-:Y:S02]  /*1480*/  UIADD3 UR6, UPT, UPT, UR5, -UR4, URZ ;  /* 0x8000000405067290 */ /* 0x000fe4000fffe0ff */
[----:B------:R-:W-:Y:S02]  /*1490*/  UIADD3 UR4, UPT, UPT, -UR5, UR4, URZ ;  /* 0x0000000405047290 */ /* 0x000fe4000fffe1ff */
[----:B------:R-:W-:Y:S02]  /*14a0*/  UIMAD UR23, UR6, UR10, UR23 ;  /* 0x0000000a061772a4 */ /* 0x000fe4000f8e0217 */
[----:B------:R-:W-:-:S12]  /*14b0*/  UIMAD UR28, UR4, UR12, UR28 ;  /* 0x0000000c041c72a4 */ /* 0x000fd8000f8e021c */
.L_x_16:
[----:B------:R-:W-:Y:S01]  /*14c0*/  BAR.SYNC.DEFER_BLOCKING 0x0 ;  /* 0x0000000000007b1d */ /* 0x000fe20000010000 */
[----:B------:R-:W-:Y:S01]  /*14d0*/  UISETP.NE.AND UP0, UPT, UR18, 0x2, UPT ;  /* 0x000000021200788c */ /* 0x000fe2000bf05270 */
[----:B------:R-:W-:Y:S02]  /*14e0*/  ISETP.NE.OR P3, PT, R0, 0x2, !P3 ;  /* 0x000000020000780c */ /* 0x000fe40005f65670 */
[----:B------:R-:W-:Y:S02]  /*14f0*/  LOP3.LUT R0, R166, 0x1f, RZ, 0xc0, !PT ;  /* 0x0000001fa6007812 */ /* 0x000fe400078ec0ff */
[----:B------:R-:W1:Y:S04]  /*1500*/  LDCU UR39, c[0x0][0xc24] ;  /* 0x00018480ff2777ac */ /* 0x000e680008000800 */
[----:B------:R-:W-:Y:S05]  /*1510*/  BRA.U UP0, `(.L_x_17) ;  /* 0x0000002900647547 */ /* 0x000fea000b800000 */
[----:B------:R-:W2:Y:S01]  /*1520*/  LDCU UR7, c[0x0][0x394] ;  /* 0x00007280ff0777ac */ /* 0x000ea20008000800 */
[----:B------:R-:W-:Y:S01]  /*1530*/  PLOP3.LUT P1, PT, PT, PT, UP3, 0x80, 0x8 ;  /* 0x000000000008781c */ /* 0x000fe20003f2f038 */
[----:B------:R-:W-:Y:S01]  /*1540*/  IMAD.MOV.U32 R2, RZ, RZ, RZ ;  /* 0x000000ffff027224 */ /* 0x000fe200078e00ff */
[----:B------:R-:W-:Y:S01]  /*1550*/  ISETP.EQ.OR P2, PT, R0, RZ, P3 ;  /* 0x000000ff0000720c */ /* 0x000fe20001f42670 */
[----:B------:R-:W3:Y:S01]  /*1560*/  LDCU UR6, c[0x0][0x5d8] ;  /* 0x0000bb00ff0677ac */ /* 0x000ee20008000800 */
[----:B------:R-:W-:Y:S01]  /*1570*/  PLOP3.LUT P1, PT, P1, PT, PT, 0x8, 0x80 ;  /* 0x000000000080781c */ /* 0x000fe20000f2e170 */
[----:B------:R-:W4:Y:S01]  /*1580*/  LDCU UR56, c[0x0][0x370] ;  /* 0x00006e00ff3877ac */ /* 0x000f220008000800 */
[----:B------:R-:W1:Y:S01]  /*1590*/  LDCU.64 UR48, c[0x0][0x348] ;  /* 0x00006900ff3077ac */ /* 0x000e620008000a00 */
[----:B------:R-:W1:Y:S01]  /*15a0*/  LDCU UR55, c[0x0][0x374] ;  /* 0x00006e80ff3777ac */ /* 0x000e620008000800 */
[----:B--2---:R-:W-:Y:S02]  /*15b0*/  UIADD3 UR5, UPT, UPT, UR7, 0x1f, URZ ;  /* 0x0000001f07057890 */ /* 0x004fe4000fffe0ff */
[----:B---3--:R-:W-:-:S02]  /*15c0*/  UIADD3 UR6, UPT, UPT, UR6, 0x7f, URZ ;  /* 0x0000007f06067890 */ /* 0x008fc4000fffe0ff */
[----:B------:R-:W-:Y:S02]  /*15d0*/  USHF.R.S32.HI UR4, URZ, 0x1f, UR5 ;  /* 0x0000001fff047899 */ /* 0x000fe40008011405 */
[----:B------:R-:W-:Y:S02]  /*15e0*/  UIADD3 UR60, UPT, UPT, UR7, 0x3e, URZ ;  /* 0x0000003e073c7890 */ /* 0x000fe4000fffe0ff */
[----:B------:R-:W-:Y:S02]  /*15f0*/  ULEA.HI UR4, UR4, UR5, URZ, 0x5 ;  /* 0x0000000504047291 */ /* 0x000fe4000f8f28ff */
[----:B------:R-:W-:Y:S02]  /*1600*/  UIADD3 UR5, UPT, UPT, UR7, -0x1, URZ ;  /* 0xffffffff07057890 */ /* 0x000fe4000fffe0ff */
[----:B------:R-:W-:Y:S02]  /*1610*/  USHF.R.S32.HI UR58, URZ, 0x5, UR4 ;  /* 0x00000005ff3a7899 */ /* 0x000fe40008011404 */
[----:B------:R-:W-:-:S02]  /*1620*/  UISETP.GE.U32.AND UP1, UPT, UR5, -0x3f, UPT ;  /* 0xffffffc10500788c */ /* 0x000fc4000bf26070 */
[----:B------:R-:W-:Y:S02]  /*1630*/  UISETP.LT.U32.AND UP0, UPT, UR58, 0x18, UPT ;  /* 0x000000183a00788c */ /* 0x000fe4000bf01070 */
[----:B------:R-:W-:Y:S02]  /*1640*/  USHF.R.S32.HI UR4, URZ, 0x1f, UR6 ;  /* 0x0000001fff047899 */ /* 0x000fe40008011406 */
[----:B------:R-:W-:Y:S02]  /*1650*/  USEL UR57, UR58, 0x18, UP0 ;  /* 0x000000183a397887 */ /* 0x000fe40008000000 */
[----:B------:R-:W-:Y:S02]  /*1660*/  ULEA.HI UR4, UR4, UR6, URZ, 0x7 ;  /* 0x0000000604047291 */ /* 0x000fe4000f8f38ff */
[----:B------:R-:W-:Y:S02]  /*1670*/  UIADD3 UR46, UPT, UPT, UR57, -0x1, URZ ;  /* 0xffffffff392e7890 */ /* 0x000fe4000fffe0ff */
[----:B------:R-:W-:-:S02]  /*1680*/  @UP1 UIADD3 UR46, UPT, UPT, UR57, URZ, URZ ;  /* 0x000000ff392e1290 */ /* 0x000fc4000fffe0ff */
[----:B------:R-:W-:Y:S02]  /*1690*/  USHF.R.S32.HI UR54, URZ, 0x7, UR4 ;  /* 0x00000007ff367899 */ /* 0x000fe40008011404 */
[----:B------:R-:W-:Y:S02]  /*16a0*/  UIADD3 UR59, UPT, UPT, UR58, -UR57, URZ ;  /* 0x800000393a3b7290 */ /* 0x000fe4000fffe0ff */
[----:B------:R-:W-:Y:S01]  /*16b0*/  UIADD3 UR46, UPT, UPT, UR46, 0x1, URZ ;  /* 0x000000012e2e7890 */ /* 0x000fe2000fffe0ff */
[----:B------:R-:W-:Y:S01]  /*16c0*/  UMOV UR29, 0x1 ;  /* 0x00000001001d7882 */ /* 0x000fe20000000000 */
[----:B-1--4-:R-:W-:-:S10]  /*16d0*/  UMOV UR38, URZ ;  /* 0x000000ff00267c82 */ /* 0x012fd40008000000 */
.L_x_33:
[----:B------:R-:W-:Y:S01]  /*16e0*/  IMAD.U32 R4, RZ, RZ, UR54 ;  /* 0x00000036ff047e24 */ /* 0x000fe2000f8e00ff */
[----:B------:R-:W1:Y:S04]  /*16f0*/  LDCU UR53, c[0x0][0x5dc] ;  /* 0x0000bb80ff3577ac */ /* 0x000e680008000800 */
[-C--:B------:R-:W-:Y:S01]  /*1700*/  IABS R0, R4.reuse ;  /* 0x0000000400007213 */ /* 0x080fe20000000000 */
[----:B------:R-:W2:Y:S01]  /*1710*/  LDCU UR45, c[0x0][0x5e0] ;  /* 0x0000bc00ff2d77ac */ /* 0x000ea20008000800 */
[----:B------:R-:W-:Y:S02]  /*1720*/  IABS R4, R4 ;  /* 0x0000000400047213 */ /* 0x000fe40000000000 */
[----:B------:R-:W-:Y:S01]  /*1730*/  R2UR UR6, R0 ;  /* 0x00000000000672ca */ /* 0x000fe200000e0000 */
[----:B------:R-:W-:Y:S01]  /*1740*/  UMOV UR44, 0x400 ;  /* 0x00000400002c7882 */ /* 0x000fe20000000000 */
[----:B------:R-:W-:Y:S01]  /*1750*/  USHF.L.U32 UR42, UR28, 0x7, URZ ;  /* 0x000000071c2a7899 */ /* 0x000fe200080006ff */
[----:B------:R-:W-:Y:S01]  /*1760*/  UMOV UR19, URZ ;  /* 0x000000ff00137c82 */ /* 0x000fe20008000000 */
[----:B-1----:R-:W-:-:S09]  /*1770*/  IMAD.U32 R3, RZ, RZ, UR53 ;  /* 0x00000035ff037e24 */ /* 0x002fd2000f8e00ff */
[----:B------:R-:W1:Y:S08]  /*1780*/  I2F.RP R6, UR6 ;  /* 0x0000000600067d06 */ /* 0x000e700008209400 */
[----:B-1----:R-:W1:Y:S02]  /*1790*/  MUFU.RCP R5, R6 ;  /* 0x0000000600057308 */ /* 0x002e640000001000 */
[----:B-1----:R-:W-:-:S06]  /*17a0*/  VIADD R5, R5, 0xffffffe ;  /* 0x0ffffffe05057836 */ /* 0x002fcc0000000000 */
[----:B------:R-:W1:Y:S02]  /*17b0*/  F2I.FTZ.U32.TRUNC.NTZ R0, R5 ;  /* 0x0000000500007305 */ /* 0x000e64000021f000 */
[----:B-1----:R-:W-:Y:S02]  /*17c0*/  R2UR UR5, R0 ;  /* 0x00000000000572ca */ /* 0x002fe400000e0000 */
[----:B------:R-:W-:Y:S01]  /*17d0*/  IABS R0, R3 ;  /* 0x0000000300007213 */ /* 0x000fe20000000000 */
[----:B------:R-:W-:-:S03]  /*17e0*/  IMAD.U32 R3, RZ, RZ, UR23 ;  /* 0x00000017ff037e24 */ /* 0x000fc6000f8e00ff */
[----:B------:R-:W-:Y:S01]  /*17f0*/  R2UR UR8, R0 ;  /* 0x00000000000872ca */ /* 0x000fe200000e0000 */
[----:B------:R-:W-:Y:S01]  /*1800*/  IMAD.MOV R0, RZ, RZ, -R4 ;  /* 0x000000ffff007224 */ /* 0x000fe200078e0a04 */
[----:B------:R-:W-:-:S04]  /*1810*/  IABS R3, R3 ;  /* 0x0000000300037213 */ /* 0x000fc80000000000 */
[----:B------:R-:W-:Y:S01]  /*1820*/  R2UR UR9, R3 ;  /* 0x00000000030972ca */ /* 0x000fe200000e0000 */
[----:B------:R-:W-:-:S04]  /*1830*/  UIADD3 UR4, UPT, UPT, URZ, -UR5, URZ ;  /* 0x80000005ff047290 */ /* 0x000fc8000fffe0ff */
[----:B------:R-:W-:Y:S02]  /*1840*/  UIMAD UR7, UR4, UR6, URZ ;  /* 0x00000006040772a4 */ /* 0x000fe4000f8e02ff */
[----:B------:R-:W1:Y:S01]  /*1850*/  I2F.RP R3, UR8 ;  /* 0x0000000800037d06 */ /* 0x000e620008209400 */
[----:B------:R-:W-:Y:S02]  /*1860*/  UMOV UR4, URZ ;  /* 0x000000ff00047c82 */ /* 0x000fe40008000000 */
[----:B------:R-:W-:Y:S02]  /*1870*/  UIMAD.WIDE.U32 UR4, UR5, UR7, UR4 ;  /* 0x00000007050472a5 */ /* 0x000fe4000f8e0004 */
[----:B------:R-:W-:-:S05]  /*1880*/  R2UR UR7, R0 ;  /* 0x00000000000772ca */ /* 0x000fca00000e0000 */
[----:B------:R-:W-:Y:S02]  /*1890*/  UMOV UR4, UR5 ;  /* 0x0000000500047c82 */ /* 0x000fe40008000000 */
[----:B------:R-:W-:Y:S01]  /*18a0*/  UIMAD.WIDE.U32 UR4, UR4, UR9, URZ ;  /* 0x00000009040472a5 */ /* 0x000fe2000f8e00ff */
[----:B-1----:R-:W1:Y:S06]  /*18b0*/  MUFU.RCP R3, R3 ;  /* 0x0000000300037308 */ /* 0x002e6c0000001000 */
[----:B------:R-:W-:Y:S02]  /*18c0*/  UMOV UR4, UR5 ;  /* 0x0000000500047c82 */ /* 0x000fe40008000000 */
[----:B------:R-:W-:-:S04]  /*18d0*/  UIMAD UR5, UR4, UR7, UR9 ;  /* 0x00000007040572a4 */ /* 0x000fc8000f8e0209 */
[----:B------:R-:W-:Y:S01]  /*18e0*/  UISETP.GT.U32.AND UP0, UPT, UR6, UR5, UPT ;  /* 0x000000050600728c */ /* 0x000fe2000bf04070 */
[----:B-1----:R-:W-:-:S10]  /*18f0*/  VIADD R4, R3, 0xffffffe ;  /* 0x0ffffffe03047836 */ /* 0x002fd40000000000 */
[----:B------:R-:W-:Y:S01]  /*1900*/  @!UP0 UIADD3 UR5, UPT, UPT, UR5, -UR6, URZ ;  /* 0x8000000605058290 */ /* 0x000fe2000fffe0ff */
[----:B------:R-:W1:Y:S01]  /*1910*/  F2I.FTZ.U32.TRUNC.NTZ R0, R4 ;  /* 0x0000000400007305 */ /* 0x000e62000021f000 */
[----:B------:R-:W-:Y:S02]  /*1920*/  @!UP0 UIADD3 UR4, UPT, UPT, UR4, 0x1, URZ ;  /* 0x0000000104048890 */ /* 0x000fe4000fffe0ff */
[----:B------:R-:W-:Y:S02]  /*1930*/  UISETP.GE.U32.AND UP1, UPT, UR5, UR6, UPT ;  /* 0x000000060500728c */ /* 0x000fe4000bf26070 */
[----:B------:R-:W-:-:S04]  /*1940*/  ULOP3.LUT UR5, UR23, UR54, URZ, 0x3c, !UPT ;  /* 0x0000003617057292 */ /* 0x000fc8000f8e3cff */
[----:B------:R-:W-:-:S05]  /*1950*/  UISETP.GE.AND UP0, UPT, UR5, URZ, UPT ;  /* 0x000000ff0500728c */ /* 0x000fca000bf06270 */
[----:B------:R-:W-:Y:S01]  /*1960*/  @UP1 UIADD3 UR4, UPT, UPT, UR4, 0x1, URZ ;  /* 0x0000000104041890 */ /* 0x000fe2000fffe0ff */
[----:B-1----:R-:W-:Y:S01]  /*1970*/  R2UR UR5, R0 ;  /* 0x00000000000572ca */ /* 0x002fe200000e0000 */
[----:B------:R-:W-:Y:S01]  /*1980*/  UISETP.NE.AND UP1, UPT, UR54, URZ, UPT ;  /* 0x000000ff3600728c */ /* 0x000fe2000bf25270 */
[----:B--2---:R-:W-:-:S04]  /*1990*/  IMAD.U32 R0, RZ, RZ, UR45 ;  /* 0x0000002dff007e24 */ /* 0x004fc8000f8e00ff */
[----:B------:R-:W-:Y:S01]  /*19a0*/  UMOV UR7, UR4 ;  /* 0x0000000400077c82 */ /* 0x000fe20008000000 */
[----:B------:R-:W-:Y:S01]  /*19b0*/  IABS R0, R0 ;  /* 0x0000000000007213 */ /* 0x000fe20000000000 */
[----:B------:R-:W-:-:S03]  /*19c0*/  @!UP0 UIADD3 UR7, UPT, UPT, -UR7, URZ, URZ ;  /* 0x000000ff07078290 */ /* 0x000fc6000fffe1ff */
[----:B------:R-:W-:Y:S01]  /*19d0*/  R2UR UR9, R0 ;  /* 0x00000000000972ca */ /* 0x000fe200000e0000 */
[----:B------:R-:W-:Y:S02]  /*19e0*/  @!UP1 ULOP3.LUT UR7, URZ, UR54, URZ, 0x33, !UPT ;  /* 0x00000036ff079292 */ /* 0x000fe4000f8e33ff */
[----:B------:R-:W-:-:S04]  /*19f0*/  UIADD3 UR4, UPT, UPT, URZ, -UR5, URZ ;  /* 0x80000005ff047290 */ /* 0x000fc8000fffe0ff */
[----:B------:R-:W-:Y:S01]  /*1a00*/  IMAD.U32 R3, RZ, RZ, UR7 ;  /* 0x00000007ff037e24 */ /* 0x000fe2000f8e00ff */
[----:B------:R-:W-:-:S03]  /*1a10*/  UIMAD UR6, UR4, UR8, URZ ;  /* 0x00000008040672a4 */ /* 0x000fc6000f8e02ff */
[----:B------:R-:W-:Y:S01]  /*1a20*/  UMOV UR4, URZ ;  /* 0x000000ff00047c82 */ /* 0x000fe20008000000 */
[----:B------:R-:W-:Y:S01]  /*1a30*/  IABS R3, R3 ;  /* 0x0000000300037213 */ /* 0x000fe20000000000 */
[----:B------:R-:W-:-:S03]  /*1a40*/  UIMAD.WIDE.U32 UR4, UR5, UR6, UR4 ;  /* 0x00000006050472a5 */ /* 0x000fc6000f8e0004 */
[----:B------:R-:W-:Y:S02]  /*1a50*/  R2UR UR10, R3 ;  /* 0x00000000030a72ca */ /* 0x000fe400000e0000 */
[----:B------:R-:W1:Y:S02]  /*1a60*/  I2F.RP R3, UR9 ;  /* 0x0000000900037d06 */ /* 0x000e640008209400 */
[----:B------:R-:W-:-:S09]  /*1a70*/  UMOV UR4, UR5 ;  /* 0x0000000500047c82 */ /* 0x000fd20008000000 */
[----:B------:R-:W-:Y:S01]  /*1a80*/  UIMAD.WIDE.U32 UR4, UR4, UR10, URZ ;  /* 0x0000000a040472a5 */ /* 0x000fe2000f8e00ff */
[----:B-1----:R-:W1:Y:S06]  /*1a90*/  MUFU.RCP R0, R3 ;  /* 0x0000000300007308 */ /* 0x002e6c0000001000 */
[----:B------:R-:W-:Y:S02]  /*1aa0*/  UMOV UR4, UR5 ;  /* 0x0000000500047c82 */ /* 0x000fe40008000000 */
[----:B------:R-:W-:-:S04]  /*1ab0*/  UIADD3 UR5, UPT, UPT, -UR4, URZ, URZ ;  /* 0x000000ff04057290 */ /* 0x000fc8000fffe1ff */
[----:B------:R-:W-:-:S04]  /*1ac0*/  UIMAD UR5, UR8, UR5, UR10 ;  /* 0x00000005080572a4 */ /* 0x000fc8000f8e020a */
[----:B------:R-:W-:Y:S01]  /*1ad0*/  UISETP.GT.U32.AND UP0, UPT, UR8, UR5, UPT ;  /* 0x000000050800728c */ /* 0x000fe2000bf04070 */
[----:B-1----:R-:W-:Y:S02]  /*1ae0*/  VIADD R0, R0, 0xffffffe ;  /* 0x0ffffffe00007836 */ /* 0x002fe40000000000 */
[----:B------:R-:W-:-:S04]  /*1af0*/  IMAD.U32 R3, RZ, RZ, UR29 ;  /* 0x0000001dff037e24 */ /* 0x000fc8000f8e00ff */
[----:B------:R-:W1:Y:S04]  /*1b00*/  F2I.FTZ.U32.TRUNC.NTZ R0, R0 ;  /* 0x0000000000007305 */ /* 0x000e68000021f000 */
[----:B------:R-:W-:Y:S01]  /*1b10*/  @!UP0 UIADD3 UR5, UPT, UPT, UR5, -UR8, URZ ;  /* 0x8000000805058290 */ /* 0x000fe2000fffe0ff */
[----:B------:R-:W-:Y:S01]  /*1b20*/  SHF.L.U32 R3, R3, 0x1f, RZ ;  /* 0x0000001f03037819 */ /* 0x000fe200000006ff */
[----:B------:R-:W-:Y:S02]  /*1b30*/  @!UP0 UIADD3 UR4, UPT, UPT, UR4, 0x1, URZ ;  /* 0x0000000104048890 */ /* 0x000fe4000fffe0ff */
[----:B------:R-:W-:Y:S01]  /*1b40*/  UISETP.GE.U32.AND UP1, UPT, UR5, UR8, UPT ;  /* 0x000000080500728c */ /* 0x000fe2000bf26070 */
[----:B------:R-:W2:Y:S01]  /*1b50*/  S2UR UR8, SR_CgaCtaId ;  /* 0x00000000000879c3 */ /* 0x000ea20000008800 */
[----:B------:R-:W-:-:S04]  /*1b60*/  ULOP3.LUT UR5, UR7, UR53, URZ, 0x3c, !UPT ;  /* 0x0000003507057292 */ /* 0x000fc8000f8e3cff */
[----:B------:R-:W-:-:S03]  /*1b70*/  UISETP.GE.AND UP0, UPT, UR5, URZ, UPT ;  /* 0x000000ff0500728c */ /* 0x000fc6000bf06270 */
[----:B-1----:R-:W-:Y:S02]  /*1b80*/  R2UR UR5, R0 ;  /* 0x00000000000572ca */ /* 0x002fe400000e0000 */
[----:B------:R-:W-:Y:S02]  /*1b90*/  @UP1 UIADD3 UR4, UPT, UPT, UR4, 0x1, URZ ;  /* 0x0000000104041890 */ /* 0x000fe4000fffe0ff */
[----:B------:R-:W-:-:S05]  /*1ba0*/  UISETP.NE.AND UP1, UPT, UR53, URZ, UPT ;  /* 0x000000ff3500728c */ /* 0x000fca000bf25270 */
[----:B------:R-:W-:Y:S02]  /*1bb0*/  UMOV UR6, UR4 ;  /* 0x0000000400067c82 */ /* 0x000fe40008000000 */
[----:B------:R-:W-:Y:S02]  /*1bc0*/  @!UP0 UIADD3 UR6, UPT, UPT, -UR6, URZ, URZ ;  /* 0x000000ff06068290 */ /* 0x000fe4000fffe1ff */
[----:B------:R-:W-:Y:S02]  /*1bd0*/  UIADD3 UR4, UPT, UPT, URZ, -UR5, URZ ;  /* 0x80000005ff047290 */ /* 0x000fe4000fffe0ff */
[----:B------:R-:W-:Y:S02]  /*1be0*/  @!UP1 ULOP3.LUT UR6, URZ, UR53, URZ, 0x33, !UPT ;  /* 0x00000035ff069292 */ /* 0x000fe4000f8e33ff */
[----:B--2---:R-:W-:-:S04]  /*1bf0*/  ULEA UR44, UR8, UR44, 0x18 ;  /* 0x0000002c082c7291 */ /* 0x004fc8000f8ec0ff */
[----:B------:R-:W-:Y:S01]  /*1c00*/  ULEA UR8, UR38, UR44, 0x3 ;  /* 0x0000002c26087291 */ /* 0x000fe2000f8e18ff */
[----:B------:R-:W-:-:S05]  /*1c10*/  IMAD.U32 R0, RZ, RZ, UR6 ;  /* 0x00000006ff007e24 */ /* 0x000fca000f8e00ff */
[----:B------:R-:W-:-:S03]  /*1c20*/  IABS R0, R0 ;  /* 0x0000000000007213 */ /* 0x000fc60000000000 */
[----:B------:R1:W2:Y:S01]  /*1c30*/  SYNCS.PHASECHK.TRANS64.TRYWAIT P0, [UR8+0xc0], R3 ;  /* 0x0000c003ff0075a7 */ /* 0x0002a20008001108 */
[----:B------:R-:W-:Y:S01]  /*1c40*/  R2UR UR10, R0 ;  /* 0x00000000000a72ca */ /* 0x000fe200000e0000 */
[----:B------:R-:W-:-:S03]  /*1c50*/  UIMAD UR8, UR4, UR9, URZ ;  /* 0x00000009040872a4 */ /* 0x000fc6000f8e02ff */
[----:B------:R-:W-:Y:S02]  /*1c60*/  UMOV UR4, URZ ;  /* 0x000000ff00047c82 */ /* 0x000fe40008000000 */
[----:B------:R-:W-:Y:S02]  /*1c70*/  UIMAD.WIDE.U32 UR4, UR5, UR8, UR4 ;  /* 0x00000008050472a5 */ /* 0x000fe4000f8e0004 */
[----:B------:R-:W-:-:S04]  /*1c80*/  UIADD3 UR8, UPT, UPT, -UR6, URZ, URZ ;  /* 0x000000ff06087290 */ /* 0x000fc8000fffe1ff */
[----:B------:R-:W-:Y:S01]  /*1c90*/  UIMAD UR53, UR53, UR8, UR7 ;  /* 0x00000008353572a4 */ /* 0x000fe2000f8e0207 */
[----:B------:R-:W-:Y:S02]  /*1ca0*/  UMOV UR4, UR5 ;  /* 0x0000000500047c82 */ /* 0x000fe40008000000 */
[----:B------:R-:W-:-:S07]  /*1cb0*/  UIMAD.WIDE.U32 UR4, UR4, UR10, URZ ;  /* 0x0000000a040472a5 */ /* 0x000fce000f8e00ff */
[----:B------:R-:W-:Y:S02]  /*1cc0*/  UMOV UR4, UR5 ;  /* 0x0000000500047c82 */ /* 0x000fe40008000000 */
[----:B------:R-:W-:-:S04]  /*1cd0*/  UIADD3 UR5, UPT, UPT, -UR4, URZ, URZ ;  /* 0x000000ff04057290 */ /* 0x000fc8000fffe1ff */
[----:B------:R-:W-:-:S04]  /*1ce0*/  UIMAD UR5, UR9, UR5, UR10 ;  /* 0x00000005090572a4 */ /* 0x000fc8000f8e020a */
[----:B------:R-:W-:-:S11]  /*1cf0*/  UISETP.GT.U32.AND UP0, UPT, UR9, UR5, UPT ;  /* 0x000000050900728c */ /* 0x000fd6000bf04070 */
[----:B------:R-:W-:Y:S02]  /*1d00*/  @!UP0 UIADD3 UR5, UPT, UPT, UR5, -UR9, URZ ;  /* 0x8000000905058290 */ /* 0x000fe4000fffe0ff */
[----:B------:R-:W-:Y:S02]  /*1d10*/  @!UP0 UIADD3 UR4, UPT, UPT, UR4, 0x1, URZ ;  /* 0x0000000104048890 */ /* 0x000fe4000fffe0ff */
[----:B------:R-:W-:Y:S02]  /*1d20*/  UISETP.GE.U32.AND UP1, UPT, UR5, UR9, UPT ;  /* 0x000000090500728c */ /* 0x000fe4000bf26070 */
[----:B------:R-:W-:-:S04]  /*1d30*/  ULOP3.LUT UR5, UR6, UR45, URZ, 0x3c, !UPT ;  /* 0x0000002d06057292 */ /* 0x000fc8000f8e3cff */
[----:B------:R-:W-:-:S05]  /*1d40*/  UISETP.GE.AND UP0, UPT, UR5, URZ, UPT ;  /* 0x000000ff0500728c */ /* 0x000fca000bf06270 */
[----:B------:R-:W-:Y:S02]  /*1d50*/  @UP1 UIADD3 UR4, UPT, UPT, UR4, 0x1, URZ ;  /* 0x0000000104041890 */ /* 0x000fe4000fffe0ff */
[----:B------:R-:W-:-:S05]  /*1d60*/  UISETP.NE.AND UP1, UPT, UR45, URZ, UPT ;  /* 0x000000ff2d00728c */ /* 0x000fca000bf25270 */
[----:B------:R-:W-:Y:S01]  /*1d70*/  UMOV UR37, UR4 ;  /* 0x0000000400257c82 */ /* 0x000fe20008000000 */
[----:B------:R-:W-:Y:S02]  /*1d80*/  UIADD3 UR4, UPT, UPT, -UR7, URZ, URZ ;  /* 0x000000ff07047290 */ /* 0x000fe4000fffe1ff */
[----:B------:R-:W-:Y:S02]  /*1d90*/  @!UP0 UIADD3 UR37, UPT, UPT, -UR37, URZ, URZ ;  /* 0x000000ff25258290 */ /* 0x000fe4000fffe1ff */
[----:B------:R-:W-:Y:S02]  /*1da0*/  UISETP.GE.U32.AND UP0, UPT, UR60, 0x3f, UPT ;  /* 0x0000003f3c00788c */ /* 0x000fe4000bf06070 */
[----:B------:R-:W-:Y:S02]  /*1db0*/  @!UP1 ULOP3.LUT UR37, URZ, UR45, URZ, 0x33, !UPT ;  /* 0x0000002dff259292 */ /* 0x000fe4000f8e33ff */
[----:B------:R-:W-:Y:S02]  /*1dc0*/  UIMAD UR4, UR54, UR4, UR23 ;  /* 0x00000004360472a4 */ /* 0x000fe4000f8e0217 */
[----:B------:R-:W-:-:S02]  /*1dd0*/  UIADD3 UR5, UPT, UPT, -UR37, URZ, URZ ;  /* 0x000000ff25057290 */ /* 0x000fc4000fffe1ff */
[----:B------:R-:W-:Y:S02]  /*1de0*/  USHF.L.U32 UR10, UR4, 0x7, URZ ;  /* 0x00000007040a7899 */ /* 0x000fe400080006ff */
[----:B------:R-:W-:Y:S01]  /*1df0*/  UIMAD UR45, UR45, UR5, UR6 ;  /* 0x000000052d2d72a4 */ /* 0x000fe2000f8e0206 */
[----:B-1----:R-:W-:Y:S11]  /*1e00*/  BRA.U !UP0, `(.L_x_18) ;  /* 0x0000000508547547 */ /* 0x002ff6000b800000 */
[----:B------:R-:W1:Y:S01]  /*1e10*/  LDCU.64 UR8, c[0x0][0x5c0] ;  /* 0x0000b800ff0877ac */ /* 0x000e620008000a00 */
[----:B------:R-:W1:Y:S01]  /*1e20*/  LDCU.64 UR34, c[0x0][0x5f8] ;  /* 0x0000bf00ff2277ac */ /* 0x000e620008000a00 */
[----:B------:R-:W3:Y:S01]  /*1e30*/  LDCU UR12, c[0x0][0x5c8] ;  /* 0x0000b900ff0c77ac */ /* 0x000ee20008000800 */
[----:B------:R-:W3:Y:S01]  /*1e40*/  LDCU UR11, c[0x0][0x600] ;  /* 0x0000c000ff0b77ac */ /* 0x000ee20008000800 */
[----:B------:R-:W4:Y:S01]  /*1e50*/  LDCU UR24, c[0x0][0x5a8] ;  /* 0x0000b500ff1877ac */ /* 0x000f220008000800 */
[----:B------:R-:W2:Y:S01]  /*1e60*/  LDCU UR23, c[0x0][0x59c] ;  /* 0x0000b380ff1777ac */ /* 0x000ea20008000800 */
[----:B-1----:R-:W-:Y:S01]  /*1e70*/  UIMAD UR36, UR53, UR8, UR34 ;  /* 0x00000008352472a4 */ /* 0x002fe2000f8e0222 */
[----:B------:R-:W1:Y:S01]  /*1e80*/  LDCU UR22, c[0x0][0x590] ;  /* 0x0000b200ff1677ac */ /* 0x000e620008000800 */
[----:B---3--:R-:W-:Y:S01]  /*1e90*/  UIMAD UR34, UR37, UR12, UR11 ;  /* 0x0000000c252272a4 */ /* 0x008fe2000f8e020b */
[----:B------:R-:W3:Y:S01]  /*1ea0*/  LDCU UR28, c[0x0][0x594] ;  /* 0x0000b280ff1c77ac */ /* 0x000ee20008000800 */
[----:B------:R-:W1:Y:S01]  /*1eb0*/  LDCU UR27, c[0x0][0x598] ;  /* 0x0000b300ff1b77ac */ /* 0x000e620008000800 */
[----:B------:R-:W1:Y:S01]  /*1ec0*/  LDCU UR26, c[0x0][0x5ac] ;  /* 0x0000b580ff1a77ac */ /* 0x000e620008000800 */
[----:B------:R-:W1:Y:S01]  /*1ed0*/  LDCU UR25, c[0x0][0x5b0] ;  /* 0x0000b600ff1977ac */ /* 0x000e620008000800 */
[----:B------:R-:W1:Y:S01]  /*1ee0*/  LDCU UR5, c[0x0][0x5cc] ;  /* 0x0000b980ff0577ac */ /* 0x000e620008000800 */
[----:B------:R-:W1:Y:S01]  /*1ef0*/  LDCU UR4, c[0x0][0x5ec] ;  /* 0x0000bd80ff0477ac */ /* 0x000e620008000800 */
[----:B------:R-:W1:Y:S01]  /*1f00*/  LDCU.64 UR20, c[0x0][0x5a0] ;  /* 0x0000b400ff1477ac */ /* 0x000e620008000a00 */
[----:B------:R-:W1:Y:S01]  /*1f10*/  LDCU.64 UR16, c[0x0][0x5d0] ;  /* 0x0000ba00ff1077ac */ /* 0x000e620008000a00 */
[----:B------:R-:W1:Y:S01]  /*1f20*/  LDCU.64 UR6, c[0x0][0x5f0] ;  /* 0x0000be00ff0677ac */ /* 0x000e620008000a00 */
[----:B------:R-:W-:Y:S01]  /*1f30*/  UIMAD UR35, UR45, UR9, UR35 ;  /* 0x000000092d2372a4 */ /* 0x000fe2000f8e0223 */
[----:B------:R-:W-:Y:S01]  /*1f40*/  UMOV UR18, URZ ;  /* 0x000000ff00127c82 */ /* 0x000fe20008000000 */
[----:B--2-4-:R-:W-:-:S10]  /*1f50*/  UMOV UR11, UR38 ;  /* 0x00000026000b7c82 */ /* 0x014fd40008000000 */
.L_x_23:
[----:B------:R-:W-:Y:S01]  /*1f60*/  @!P3 MOV R3, 0x2000 ;  /* 0x000020000003b802 */ /* 0x000fe20000000f00 */
[----:B------:R-:W-:Y:S01]  /*1f70*/  ULEA UR41, UR11, UR44, 0x3 ;  /* 0x0000002c0b297291 */ /* 0x000fe2000f8e18ff */
[----:B-1----:R-:W-:Y:S11]  /*1f80*/  @P0 BRA `(.L_x_19) ;  /* 0x0000000000100947 */ /* 0x002ff60003800000 */
[----:B------:R-:W-:Y:S04]  /*1f90*/  MOV R0, UR29 ;  /* 0x0000001d00007c02 */ /* 0x000fe80008000f00 */
[----:B------:R-:W-:Y:S04]  /*1fa0*/  SHF.L.U32 R5, R0, 0x1f, RZ ;  /* 0x0000001f00057819 */ /* 0x000fe800000006ff */
[----:B------:R-:W2:Y:S02]  /*1fb0*/  SYNCS.PHASECHK.TRANS64.TRYWAIT P0, [UR41+0xc0], R5 ;  /* 0x0000c005ff0075a7 */ /* 0x000ea40008001129 */
[----:B--2---:R-:W-:Y:S05]  /*1fc0*/  @!P0 BRA `(.L_x_20) ;  /* 0x0000008400c88947 */ /* 0x004fea0003800000 */
.L_x_19:
[----:B------:R4:W-:Y:S01]  /*1fd0*/  @!P3 SYNCS.ARRIVE.TRANS64 RZ, [UR41], R3 ;  /* 0x00000003ffffb9a7 */ /* 0x0009e20008000029 */
[----:B------:R-:W-:Y:S04]  /*1fe0*/  BSSY.RECONVERGENT B0, `(.L_x_21) ;  /* 0x0000003000007945 */ /* 0x000fe80003800200 */
[----:B------:R-:W-:Y:S05]  /*1ff0*/  @P2 BRA `(.L_x_22) ;  /* 0x0000000000042947 */ /* 0x000fea0003800000 */
[----:B-1-3--:R-:W-:Y:S05]  /*2000*/  BPT.TRAP 0x1 ;  /* 0x000000040000795c */ /* 0x00afea0000300000 */
.L_x_22:
[----:B-1-3--:R-:W-:Y:S05]  /*2010*/  BSYNC.RECONVERGENT B0 ;  /* 0x0000000000007941 */ /* 0x00afea0003800200 */
.L_x_21:
[----:B------:R-:W-:Y:S02]  /*2020*/  UIADD3 UR8, UPT, UPT, UR11, 0x1, URZ ;  /* 0x000000010b087890 */ /* 0x000fe4000fffe0ff */
[----:B------:R-:W-:Y:S02]  /*2030*/  USHF.L.U32 UR43, UR18, 0x5, URZ ;  /* 0x00000005122b7899 */ /* 0x000fe400080006ff */
[----:B------:R-:W-:Y:S02]  /*2040*/  UISETP.NE.AND UP0, UPT, UR8, 0x18, UPT ;  /* 0x000000180800788c */ /* 0x000fe4000bf05270 */
[----:B------:R-:W-:Y:S02]  /*2050*/  UISETP.NE.AND UP2, UPT, UR24, 0x1, UPT ;  /* 0x000000011800788c */ /* 0x000fe4000bf45270 */
[----:B------:R-:W-:Y:S02]  /*2060*/  USEL UR9, URZ, 0x1, UP0 ;  /* 0x00000001ff097887 */ /* 0x000fe40008000000 */
[----:B------:R-:W-:Y:S02]  /*2070*/  USEL UR38, UR8, URZ, UP0 ;  /* 0x000000ff08267287 */ /* 0x000fe40008000000 */
[----:B------:R-:W-:Y:S02]  /*2080*/  ULOP3.LUT UR29, UR29, UR9, URZ, 0x3c, !UPT ;  /* 0x000000091d1d7292 */ /* 0x000fe4000f8e3cff */
[----:B------:R-:W-:Y:S02]  /*2090*/  ULEA UR8, UR38, UR44, 0x3 ;  /* 0x0000002c26087291 */ /* 0x000fe4000f8e18ff */
[----:B------:R-:W-:Y:S02]  /*20a0*/  UISETP.NE.AND UP0, UPT, UR22, 0x1, UPT ;  /* 0x000000011600788c */ /* 0x000fe4000bf05270 */
[----:B------:R-:W-:Y:S01]  /*20b0*/  UIADD3 UR32, UP1, UPT, UR48, 0x80, URZ ;  /* 0x0000008030207890 */ /* 0x000fe2000ff3e0ff */
[----:B--2---:R-:W-:Y:S01]  /*20c0*/  MOV R0, UR29 ;  /* 0x0000001d00007c02 */ /* 0x004fe20008000f00 */
[----:B------:R-:W-:Y:S02]  /*20d0*/  UIADD3 UR18, UPT, UPT, UR18, 0x1, URZ ;  /* 0x0000000112127890 */ /* 0x000fe4000fffe0ff */
[----:B------:R-:W-:Y:S01]  /*20e0*/  UIADD3.X UR33, UPT, UPT, URZ, UR49, URZ, UP1, !UPT ;  /* 0x00000031ff217290 */ /* 0x000fe20008ffe4ff */
[----:B----4-:R-:W-:Y:S01]  /*20f0*/  SHF.L.U32 R3, R0, 0x1f, RZ ;  /* 0x0000001f00037819 */ /* 0x010fe200000006ff */
[----:B------:R-:W-:Y:S01]  /*2100*/  UMOV UR50, 0x0 ;  /* 0x0000000000327882 */ /* 0x000fe20000000000 */
[----:B------:R-:W-:Y:S02]  /*2110*/  UMOV UR51, 0x10000000 ;  /* 0x1000000000337882 */ /* 0x000fe40000000000 */
[----:B------:R4:W1:Y:S01]  /*2120*/  SYNCS.PHASECHK.TRANS64.TRYWAIT P0, [UR8+0xc0], R3 ;  /* 0x0000c003ff0075a7 */ /* 0x0008620008001108 */
[----:B------:R-:W-:Y:S02]  /*2130*/  UIMAD.WIDE.U32 UR8, UR43, UR28, URZ ;  /* 0x0000001c2b0872a5 */ /* 0x000fe4000f8e00ff */
[----:B------:R-:W-:Y:S02]  /*2140*/  ULEA UR8, UR11, UR44, 0xc ;  /* 0x0000002c0b087291 */ /* 0x000fe4000f8e60ff */
[----:B------:R-:W-:Y:S02]  /*2150*/  USHF.R.U32.HI UR9, URZ, UR27, UR9 ;  /* 0x0000001bff097299 */ /* 0x000fe40008011609 */
[----:B------:R-:W-:Y:S02]  /*2160*/  UIADD3 UR40, UPT, UPT, UR8, 0x8600, URZ ;  /* 0x0000860008287890 */ /* 0x000fe4000fffe0ff */
[----:B------:R-:W-:Y:S02]  /*2170*/  USEL UR9, UR43, UR9, !UP0 ;  /* 0x000000092b097287 */ /* 0x000fe4000c000000 */
[----:B------:R-:W-:Y:S02]  /*2180*/  UISETP.NE.AND UP0, UPT, UR23, 0x1, UPT ;  /* 0x000000011700788c */ /* 0x000fe4000bf05270 */
[----:B------:R-:W-:Y:S02]  /*2190*/  UIMAD.WIDE.U32 UR12, UR9, UR20, URZ ;  /* 0x00000014090c72a5 */ /* 0x000fe4000f8e00ff */
[----:B------:R-:W-:Y:S01]  /*21a0*/  ULEA UR12, UR35, UR36, 0x5 ;  /* 0x00000024230c7291 */ /* 0x000fe2000f8e28ff */
[----:B------:R-:W-:Y:S01]  /*21b0*/  UTMALDG.2D [UR40], [UR32], desc[UR50] ;  /* 0x00003228200075b4 */ /* 0x000fe20008009000 */
[----:B------:R-:W-:Y:S02]  /*21c0*/  USHF.R.U32.HI UR13, URZ, UR21, UR13 ;  /* 0x00000015ff0d7299 */ /* 0x000fe4000801160d */
[----:B------:R-:W-:Y:S02]  /*21d0*/  ULEA UR19, UR34, UR12, 0xa ;  /* 0x0000000c22137291 */ /* 0x000fe4000f8e50ff */
[----:B------:R-:W-:Y:S02]  /*21e0*/  USEL UR13, UR9, UR13, !UP0 ;  /* 0x0000000d090d7287 */ /* 0x000fe4000c000000 */
[----:B------:R-:W-:Y:S02]  /*21f0*/  UIADD3 UR12, UPT, UPT, -UR9, URZ, URZ ;  /* 0x000000ff090c7290 */ /* 0x000fe4000fffe1ff */
[----:B------:R-:W-:Y:S02]  /*2200*/  UIMAD.WIDE.U32 UR14, UR13, UR26, URZ ;  /* 0x0000001a0d0e72a5 */ /* 0x000fe4000f8e00ff */
[----:B------:R-:W-:Y:S02]  /*2210*/  UIMAD UR12, UR22, UR12, UR43 ;  /* 0x0000000c160c72a4 */ /* 0x000fe4000f8e022b */
[----:B------:R-:W-:Y:S02]  /*2220*/  UIADD3 UR30, UP0, UPT, UR48, 0x180, URZ ;  /* 0x00000180301e7890 */ /* 0x000fe4000ff1e0ff */
[----:B------:R-:W-:Y:S02]  /*2230*/  UIADD3 UR8, UPT, UPT, UR8, 0x20600, URZ ;  /* 0x0002060008087890 */ /* 0x000fe4000fffe0ff */
[----:B------:R-:W-:Y:S02]  /*2240*/  UIADD3.X UR31, UPT, UPT, URZ, UR49, URZ, UP0, !UPT ;  /* 0x00000031ff1f7290 */ /* 0x000fe400087fe4ff */
[----:B------:R-:W-:Y:S01]  /*2250*/  UISETP.NE.AND UP0, UPT, UR18, UR46, UPT ;  /* 0x0000002e1200728c */ /* 0x000fe2000bf05270 */
[----:B------:R-:W-:Y:S02]  /*2260*/  UMOV UR14, UR15 ;  /* 0x0000000f000e7c82 */ /* 0x000fe40008000000 */
[----:B------:R-:W-:Y:S04]  /*2270*/  USHF.R.U32.HI UR11, URZ, UR25, UR14 ;  /* 0x00000019ff0b7299 */ /* 0x000fe8000801160e */
[----:B------:R-:W-:Y:S02]  /*2280*/  USEL UR14, UR13, UR11, !UP2 ;  /* 0x0000000b0d0e7287 */ /* 0x000fe4000d000000 */
[----:B------:R-:W-:Y:S02]  /*2290*/  UIADD3 UR11, UPT, UPT, -UR13, URZ, URZ ;  /* 0x000000ff0d0b7290 */ /* 0x000fe4000fffe1ff */
[----:B------:R-:W-:Y:S02]  /*22a0*/  UIADD3 UR15, UPT, UPT, -UR14, URZ, URZ ;  /* 0x000000ff0e0f7290 */ /* 0x000fe4000fffe1ff */
[----:B------:R-:W-:Y:S02]  /*22b0*/  UIMAD UR9, UR23, UR11, UR9 ;  /* 0x0000000b170972a4 */ /* 0x000fe4000f8e0209 */
[----:B------:R-:W-:Y:S02]  /*22c0*/  UIMAD UR13, UR24, UR15, UR13 ;  /* 0x0000000f180d72a4 */ /* 0x000fe4000f8e020d */
[----:B------:R-:W-:Y:S02]  /*22d0*/  UIMAD UR11, UR12, UR5, UR4 ;  /* 0x000000050c0b72a4 */ /* 0x000fe4000f8e0204 */
[----:B------:R-:W-:Y:S02]  /*22e0*/  UIMAD UR12, UR9, UR16, UR6 ;  /* 0x00000010090c72a4 */ /* 0x000fe4000f8e0206 */
[----:B------:R-:W-:Y:S02]  /*22f0*/  UIMAD UR13, UR13, UR17, UR7 ;  /* 0x000000110d0d72a4 */ /* 0x000fe4000f8e0207 */
[----:B------:R-:W-:Y:S01]  /*2300*/  UPRMT UR15, UR19, 0x5410, URZ ;  /* 0x00005410130f7896 */ /* 0x000fe200080000ff */
[----:B------:R-:W-:Y:S02]  /*2310*/  UMOV UR9, UR41 ;  /* 0x0000002900097c82 */ /* 0x000fe40008000000 */
[----:B------:R-:W-:Y:S06]  /*2320*/  UMOV UR19, UR46 ;  /* 0x0000002e00137c82 */ /* 0x000fec0008000000 */
[----:B------:R2:W-:Y:S02]  /*2330*/  UTMALDG.5D.IM2COL [UR8], [UR30], UR15 ;  /* 0x000000081e0073b4 */ /* 0x0005e4000806000f */
[----:B--2---:R-:W-:Y:S01]  /*2340*/  UMOV UR11, UR38 ;  /* 0x00000026000b7c82 */ /* 0x004fe20008000000 */
[----:B----4-:R-:W-:Y:S05]  /*2350*/  BRA.U UP0, `(.L_x_23) ;  /* 0xfffffffd00007547 */ /* 0x010fea000b83ffff */
.L_x_18:
[----:B------:R-:W-:Y:S01]  /*2360*/  ULEA UR4, UR38, UR44, 0x3 ;  /* 0x0000002c26047291 */ /* 0x000fe2000f8e18ff */
[----:B------:R-:W-:Y:S01]  /*2370*/  MOV R0, UR29 ;  /* 0x0000001d00007c02 */ /* 0x000fe20008000f00 */
[----:B------:R-:W-:Y:S01]  /*2380*/  @!P1 SYNCS.ARRIVE.TRANS64.A1T0 RZ, [UR44+0x1a8], RZ ;  /* 0x0001a8ffffff99a7 */ /* 0x000fe2000810002c */
[----:B------:R-:W-:Y:S02]  /*2390*/  UISETP.GT.AND UP0, UPT, UR58, UR57, UPT ;  /* 0x000000393a00728c */ /* 0x000fe4000bf04270 */
[----:B------:R-:W-:-:S04]  /*23a0*/  SHF.L.U32 R0, R0, 0x1f, RZ ;  /* 0x0000001f00007819 */ /* 0x000fc800000006ff */
[----:B-12---:R1:W2:Y:S03]  /*23b0*/  SYNCS.PHASECHK.TRANS64.TRYWAIT P0, [UR4+0xc0], R0 ;  /* 0x0000c000ff0075a7 */ /* 0x0062a60008001104 */
[----:B------:R-:W-:Y:S05]  /*23c0*/  BRA.U !UP0, `(.L_x_24) ;  /* 0x0000000508547547 */ /* 0x000fea000b800000 */
[----:B------:R-:W3:Y:S01]  /*23d0*/  LDCU.64 UR8, c[0x0][0x5c0] ;  /* 0x0000b800ff0877ac */ /* 0x000ee20008000a00 */
[----:B------:R-:W3:Y:S01]  /*23e0*/  LDCU.64 UR40, c[0x0][0x5f8] ;  /* 0x0000bf00ff2877ac */ /* 0x000ee20008000a00 */
[----:B------:R-:W4:Y:S01]  /*23f0*/  LDCU UR12, c[0x0][0x5c8] ;  /* 0x0000b900ff0c77ac */ /* 0x000f220008000800 */
[----:B------:R-:W4:Y:S01]  /*2400*/  LDCU UR11, c[0x0][0x600] ;  /* 0x0000c000ff0b77ac */ /* 0x000f220008000800 */
[----:B------:R-:W1:Y:S01]  /*2410*/  LDCU UR23, c[0x0][0x5a8] ;  /* 0x0000b500ff1777ac */ /* 0x000e620008000800 */
[----:B------:R-:W1:Y:S01]  /*2420*/  LDCU UR22, c[0x0][0x59c] ;  /* 0x0000b380ff1677ac */ /* 0x000e620008000800 */
[----:B---3--:R-:W-:Y:S02]  /*2430*/  UIMAD UR43, UR53, UR8, UR40 ;  /* 0x00000008352b72a4 */ /* 0x008fe4000f8e0228 */
[----:B------:R-:W-:Y:S01]  /*2440*/  UIMAD UR41, UR45, UR9, UR41 ;  /* 0x000000092d2972a4 */ /* 0x000fe2000f8e0229 */
[----:B------:R-:W3:Y:S01]  /*2450*/  LDCU UR18, c[0x0][0x590] ;  /* 0x0000b200ff1277ac */ /* 0x000ee20008000800 */
[----:B----4-:R-:W-:Y:S01]  /*2460*/  UIMAD UR40, UR37, UR12, UR11 ;  /* 0x0000000c252872a4 */ /* 0x010fe2000f8e020b */
[----:B------:R-:W4:Y:S01]  /*2470*/  LDCU UR27, c[0x0][0x594] ;  /* 0x0000b280ff1b77ac */ /* 0x000f220008000800 */
        /* <DEDUP_REMOVED lines=8> */
[----:B------:R-:W-:Y:S01]  /*2500*/  UIADD3 UR45, UPT, UPT, UR59, UR19, URZ ;  /* 0x000000133b2d7290 */ /* 0x000fe2000fffe0ff */
[----:B------:R-:W-:-:S11]  /*2510*/  UMOV UR11, UR38 ;  /* 0x00000026000b7c82 */ /* 0x000fd60008000000 */
.L_x_29:
[----:B------:R-:W-:Y:S01]  /*2520*/  @!P3 MOV R3, 0x2000 ;  /* 0x000020000003b802 */ /* 0x000fe20000000f00 */
[----:B------:R-:W-:Y:S01]  /*2530*/  ULEA UR33, UR11, UR44, 0x3 ;  /* 0x0000002c0b217291 */ /* 0x000fe2000f8e18ff */
[----:B--2---:R-:W-:Y:S11]  /*2540*/  @P0 BRA `(.L_x_25) ;  /* 0x0000000000100947 */ /* 0x004ff60003800000 */
[----:B-1----:R-:W-:Y:S04]  /*2550*/  MOV R0, UR29 ;  /* 0x0000001d00007c02 */ /* 0x002fe80008000f00 */
[----:B------:R-:W-:Y:S04]  /*2560*/  SHF.L.U32 R5, R0, 0x1f, RZ ;  /* 0x0000001f00057819 */ /* 0x000fe800000006ff */
[----:B------:R-:W1:Y:S02]  /*2570*/  SYNCS.PHASECHK.TRANS64.TRYWAIT P0, [UR33+0xc0], R5 ;  /* 0x0000c005ff0075a7 */ /* 0x000e640008001121 */
[----:B-1----:R-:W-:Y:S05]  /*2580*/  @!P0 BRA `(.L_x_26) ;  /* 0x0000008000708947 */ /* 0x002fea0003800000 */
.L_x_25:
[----:B------:R2:W-:Y:S01]  /*2590*/  @!P3 SYNCS.ARRIVE.TRANS64 RZ, [UR33], R3 ;  /* 0x00000003ffffb9a7 */ /* 0x0005e20008000021 */
[----:B------:R-:W-:Y:S04]  /*25a0*/  BSSY.RECONVERGENT B0, `(.L_x_27) ;  /* 0x0000003000007945 */ /* 0x000fe80003800200 */
[----:B------:R-:W-:Y:S05]  /*25b0*/  @P2 BRA `(.L_x_28) ;  /* 0x0000000000042947 */ /* 0x000fea0003800000 */
[----:B-1-34-:R-:W-:Y:S05]  /*25c0*/  BPT.TRAP 0x1 ;  /* 0x000000040000795c */ /* 0x01afea0000300000 */
.L_x_28:
[----:B-1-34-:R-:W-:Y:S05]  /*25d0*/  BSYNC.RECONVERGENT B0 ;  /* 0x0000000000007941 */ /* 0x01afea0003800200 */
.L_x_27:
        /* <DEDUP_REMOVED lines=10> */
[----:B------:R-:W-:Y:S01]  /*2680*/  MOV R0, UR29 ;  /* 0x0000001d00007c02 */ /* 0x000fe20008000f00 */
[----:B------:R-:W-:Y:S02]  /*2690*/  ULEA UR28, UR41, UR43, 0x5 ;  /* 0x0000002b291c7291 */ /* 0x000fe4000f8e28ff */
[----:B------:R-:W-:Y:S01]  /*26a0*/  UIADD3.X UR37, UPT, UPT, URZ, UR49, URZ, UP1, !UPT ;  /* 0x00000031ff257290 */ /* 0x000fe20008ffe4ff */
[----:B--2---:R-:W-:Y:S01]  /*26b0*/  SHF.L.U32 R3, R0, 0x1f, RZ ;  /* 0x0000001f00037819 */ /* 0x004fe200000006ff */
[----:B------:R-:W-:Y:S02]  /*26c0*/  ULEA UR28, UR40, UR28, 0xa ;  /* 0x0000001c281c7291 */ /* 0x000fe4000f8e50ff */
[----:B------:R-:W-:Y:S01]  /*26d0*/  UIADD3 UR19, UPT, UPT, UR19, 0x1, URZ ;  /* 0x0000000113137890 */ /* 0x000fe2000fffe0ff */
[----:B------:R1:W2:Y:S01]  /*26e0*/  SYNCS.PHASECHK.TRANS64.TRYWAIT P0, [UR8+0xc0], R3 ;  /* 0x0000c003ff0075a7 */ /* 0x0002a20008001108 */
[----:B------:R-:W-:Y:S01]  /*26f0*/  UIMAD.WIDE.U32 UR8, UR35, UR27, URZ ;  /* 0x0000001b230872a5 */ /* 0x000fe2000f8e00ff */
[----:B------:R-:W-:Y:S01]  /*2700*/  UMOV UR50, 0x0 ;  /* 0x0000000000327882 */ /* 0x000fe20000000000 */
[----:B------:R-:W-:Y:S02]  /*2710*/  UMOV UR51, 0x10000000 ;  /* 0x1000000000337882 */ /* 0x000fe40000000000 */
[----:B------:R-:W-:Y:S01]  /*2720*/  USHF.R.U32.HI UR9, URZ, UR26, UR9 ;  /* 0x0000001aff097299 */ /* 0x000fe20008011609 */
[----:B------:R-:W-:Y:S03]  /*2730*/  UMOV UR34, UR42 ;  /* 0x0000002a00227c82 */ /* 0x000fe60008000000 */
[----:B------:R-:W-:Y:S02]  /*2740*/  USEL UR9, UR35, UR9, !UP0 ;  /* 0x0000000923097287 */ /* 0x000fe4000c000000 */
[----:B------:R-:W-:Y:S02]  /*2750*/  UISETP.NE.AND UP0, UPT, UR22, 0x1, UPT ;  /* 0x000000011600788c */ /* 0x000fe4000bf05270 */
[----:B------:R-:W-:Y:S02]  /*2760*/  UIMAD.WIDE.U32 UR12, UR9, UR20, URZ ;  /* 0x00000014090c72a5 */ /* 0x000fe4000f8e00ff */
[----:B------:R-:W-:Y:S02]  /*2770*/  ULEA UR12, UR11, UR44, 0xc ;  /* 0x0000002c0b0c7291 */ /* 0x000fe4000f8e60ff */
[----:B------:R-:W-:Y:S02]  /*2780*/  USHF.R.U32.HI UR13, URZ, UR21, UR13 ;  /* 0x00000015ff0d7299 */ /* 0x000fe4000801160d */
[----:B------:R-:W-:Y:S02]  /*2790*/  UIADD3 UR32, UPT, UPT, UR12, 0x8600, URZ ;  /* 0x000086000c207890 */ /* 0x000fe4000fffe0ff */
[----:B------:R-:W-:Y:S02]  /*27a0*/  USEL UR13, UR9, UR13, !UP0 ;  /* 0x0000000d090d7287 */ /* 0x000fe4000c000000 */
[----:B------:R-:W-:Y:S02]  /*27b0*/  UIADD3 UR30, UP0, UPT, UR48, 0x180, URZ ;  /* 0x00000180301e7890 */ /* 0x000fe4000ff1e0ff */
[----:B------:R-:W-:Y:S02]  /*27c0*/  UIMAD.WIDE.U32 UR14, UR13, UR25, URZ ;  /* 0x000000190d0e72a5 */ /* 0x000fe4000f8e00ff */
[----:B------:R-:W-:Y:S01]  /*27d0*/  UIADD3.X UR31, UPT, UPT, URZ, UR49, URZ, UP0, !UPT ;  /* 0x00000031ff1f7290 */ /* 0x000fe200087fe4ff */
[----:B------:R-:W-:Y:S01]  /*27e0*/  UTMALDG.2D [UR32], [UR36], desc[UR50] ;  /* 0x00003220240075b4 */ /* 0x000fe20008009000 */
[----:B------:R-:W-:Y:S03]  /*27f0*/  UISETP.NE.AND UP0, UPT, UR19, UR45, UPT ;  /* 0x0000002d1300728c */ /* 0x000fe6000bf05270 */
[----:B------:R-:W-:Y:S02]  /*2800*/  UMOV UR8, UR15 ;  /* 0x0000000f00087c82 */ /* 0x000fe40008000000 */
[----:B------:R-:W-:Y:S02]  /*2810*/  USHF.R.U32.HI UR11, URZ, UR24, UR8 ;  /* 0x00000018ff0b7299 */ /* 0x000fe40008011608 */
[----:B------:R-:W-:Y:S02]  /*2820*/  UIADD3 UR8, UPT, UPT, UR12, 0x20600, URZ ;  /* 0x000206000c087890 */ /* 0x000fe4000fffe0ff */
[----:B------:R-:W-:Y:S02]  /*2830*/  USEL UR14, UR13, UR11, !UP2 ;  /* 0x0000000b0d0e7287 */ /* 0x000fe4000d000000 */
[----:B------:R-:W-:Y:S02]  /*2840*/  UIADD3 UR12, UPT, UPT, -UR9, URZ, URZ ;  /* 0x000000ff090c7290 */ /* 0x000fe4000fffe1ff */
[----:B------:R-:W-:Y:S02]  /*2850*/  UIADD3 UR11, UPT, UPT, -UR13, URZ, URZ ;  /* 0x000000ff0d0b7290 */ /* 0x000fe4000fffe1ff */
[----:B------:R-:W-:Y:S02]  /*2860*/  UIADD3 UR15, UPT, UPT, -UR14, URZ, URZ ;  /* 0x000000ff0e0f7290 */ /* 0x000fe4000fffe1ff */
[----:B------:R-:W-:Y:S02]  /*2870*/  UIMAD UR12, UR18, UR12, UR35 ;  /* 0x0000000c120c72a4 */ /* 0x000fe4000f8e0223 */
[----:B------:R-:W-:Y:S02]  /*2880*/  UIMAD UR9, UR22, UR11, UR9 ;  /* 0x0000000b160972a4 */ /* 0x000fe4000f8e0209 */
[----:B------:R-:W-:Y:S02]  /*2890*/  UIMAD UR13, UR23, UR15, UR13 ;  /* 0x0000000f170d72a4 */ /* 0x000fe4000f8e020d */
[----:B------:R-:W-:Y:S02]  /*28a0*/  UIMAD UR11, UR12, UR5, UR4 ;  /* 0x000000050c0b72a4 */ /* 0x000fe4000f8e0204 */
[----:B------:R-:W-:Y:S02]  /*28b0*/  UIMAD UR12, UR9, UR16, UR6 ;  /* 0x00000010090c72a4 */ /* 0x000fe4000f8e0206 */
[----:B------:R-:W-:Y:S02]  /*28c0*/  UIMAD UR13, UR13, UR17, UR7 ;  /* 0x000000110d0d72a4 */ /* 0x000fe4000f8e0207 */
[----:B------:R-:W-:Y:S01]  /*28d0*/  UPRMT UR15, UR28, 0x5410, URZ ;  /* 0x000054101c0f7896 */ /* 0x000fe200080000ff */
[----:B------:R-:W-:Y:S08]  /*28e0*/  UMOV UR9, UR33 ;  /* 0x0000002100097c82 */ /* 0x000ff00008000000 */
[----:B------:R3:W-:Y:S02]  /*28f0*/  UTMALDG.5D.IM2COL [UR8], [UR30], UR15 ;  /* 0x000000081e0073b4 */ /* 0x0007e4000806000f */
[----:B---3--:R-:W-:Y:S01]  /*2900*/  UMOV UR11, UR38 ;  /* 0x00000026000b7c82 */ /* 0x008fe20008000000 */
[----:B-1----:R-:W-:Y:S05]  /*2910*/  BRA.U UP0, `(.L_x_29) ;  /* 0xfffffffd00007547 */ /* 0x002fea000b83ffff */
.L_x_24:
[----:B------:R-:W-:Y:S01]  /*2920*/  SHF.L.U32 R3, R2, 0x1f, RZ ;  /* 0x0000001f02037819 */ /* 0x000fe200000006ff */
[----:B------:R-:W-:-:S03]  /*2930*/  NOP ;  /* 0x0000000000007918 */ /* 0x000fc60000000000 */
[----:B--2---:R-:W2:Y:S02]  /*2940*/  SYNCS.PHASECHK.TRANS64.TRYWAIT P0, [UR44+0x1b0], R3 ;  /* 0x0001b003ff0075a7 */ /* 0x004ea4000800112c */
[----:B--2---:R-:W-:Y:S05]  /*2950*/  @!P0 BRA `(.L_x_30) ;  /* 0x0000007c00948947 */ /* 0x004fea0003800000 */
.L_x_122:
[----:B------:R-:W2:Y:S01]  /*2960*/  LDS.128 R4, [UR44+0x1f0] ;  /* 0x0001f02cff047984 */ /* 0x000ea20008000c00 */
[----:B------:R-:W-:Y:S02]  /*2970*/  UIADD3 UR4, UPT, UPT, UR44, 0x1b8, URZ ;  /* 0x000001b82c047890 */ /* 0x000fe4000fffe0ff */
[----:B------:R-:W-:Y:S01]  /*2980*/  UISETP.GE.AND UP0, UPT, UR39, 0x1, UPT ;  /* 0x000000012700788c */ /* 0x000fe2000bf06270 */
[----:B------:R-:W-:Y:S01]  /*2990*/  @!PT LDS RZ, [RZ] ;  /* 0x00000000fffff984 */ /* 0x000fe20000000800 */
[----:B------:R-:W-:Y:S01]  /*29a0*/  @!PT LDS RZ, [RZ] ;  /* 0x00000000fffff984 */ /* 0x000fe20000000800 */
[----:B------:R-:W-:Y:S01]  /*29b0*/  @!PT LDS RZ, [RZ] ;  /* 0x00000000fffff984 */ /* 0x000fe20000000800 */
[----:B------:R-:W-:Y:S01]  /*29c0*/  @!PT LDS RZ, [RZ] ;  /* 0x00000000fffff984 */ /* 0x000fe20000000800 */
[----:B------:R3:W-:Y:S06]  /*29d0*/  MEMBAR.ALL.CTA ;  /* 0x0000000000007992 */ /* 0x0007ec0000008000 */
[----:B---3--:R-:W3:Y:S01]  /*29e0*/  FENCE.VIEW.ASYNC.S ;  /* 0x00000000000073c6 */ /* 0x008ee20000000000 */
[----:B------:R-:W-:-:S09]  /*29f0*/  UPRMT UR4, URZ, 0x654, UR4 ;  /* 0x00000654ff047896 */ /* 0x000fd20008000004 */
[----:B---3--:R-:W-:Y:S01]  /*2a00*/  SYNCS.ARRIVE.TRANS64.RED.A1T0 RZ, [UR4], RZ ;  /* 0x000000ffffff79a7 */ /* 0x008fe20008100404 */
[----:B--2---:R-:W-:-:S13]  /*2a10*/  LOP3.LUT P0, RZ, R6, 0x1, RZ, 0xc0, !PT ;  /* 0x0000000106ff7812 */ /* 0x004fda000780c0ff */
[----:B------:R-:W-:Y:S01]  /*2a20*/  VOTEU.ANY UP1, P0 ;  /* 0x0000000000ff7886 */ /* 0x000fe20000020100 */
[----:B------:R-:W-:-:S13]  /*2a30*/  PLOP3.LUT P0, PT, PT, PT, UP1, 0x80, 0x8 ;  /* 0x000000000008781c */ /* 0x000fda0003f0f018 */
[----:B-1----:R-:W-:Y:S02]  /*2a40*/  @P0 MOV R0, R4 ;  /* 0x0000000400000202 */ /* 0x002fe40000000f00 */
[----:B------:R-:W-:Y:S02]  /*2a50*/  @P0 LOP3.LUT R4, R5, 0xffff, RZ, 0xc0, !PT ;  /* 0x0000ffff05040812 */ /* 0x000fe400078ec0ff */
[----:B------:R-:W-:Y:S02]  /*2a60*/  @P0 R2UR UR6, R0 ;  /* 0x00000000000602ca */ /* 0x000fe400000e0000 */
[----:B------:R-:W-:-:S11]  /*2a70*/  @P0 R2UR UR5, R4 ;  /* 0x00000000040502ca */ /* 0x000fd600000e0000 */
[----:B------:R-:W-:Y:S02]  /*2a80*/  @UP1 UMOV UR52, UR6 ;  /* 0x0000000600341c82 */ /* 0x000fe40008000000 */
[----:B------:R-:W-:Y:S01]  /*2a90*/  @UP1 UMOV UR47, UR5 ;  /* 0x00000005002f1c82 */ /* 0x000fe20008000000 */
[----:B------:R-:W-:Y:S05]  /*2aa0*/  BRA.U !UP0, `(.L_x_31) ;  /* 0x0000000108d47547 */ /* 0x000fea000b800000 */
[----:B------:R-:W1:Y:S01]  /*2ab0*/  LDCU.128 UR16, c[0x0][0xc10] ;  /* 0x00018200ff1077ac */ /* 0x000e620008000c00 */
[----:B------:R-:W2:Y:S01]  /*2ac0*/  LDCU UR20, c[0x0][0xc20] ;  /* 0x00018400ff1477ac */ /* 0x000ea20008000800 */
[----:B------:R-:W3:Y:S01]  /*2ad0*/  LDCU UR13, c[0x0][0xc0c] ;  /* 0x00018180ff0d77ac */ /* 0x000ee20008000800 */
[----:B------:R-:W4:Y:S01]  /*2ae0*/  LDCU.64 UR14, c[0x0][0xc28] ;  /* 0x00018500ff0e77ac */ /* 0x000f220008000a00 */
[----:B------:R-:W-:Y:S02]  /*2af0*/  UISETP.NE.AND UP3, UPT, UR39, 0x1, UPT ;  /* 0x000000012700788c */ /* 0x000fe4000bf65270 */
[----:B-1----:R-:W-:Y:S02]  /*2b00*/  UIMAD.WIDE.U32 UR4, UR55, UR19, URZ ;  /* 0x00000013370472a5 */ /* 0x002fe4000f8e00ff */
[----:B------:R-:W-:Y:S02]  /*2b10*/  UIMAD.WIDE.U32 UR6, UR56, UR16, URZ ;  /* 0x00000010380672a5 */ /* 0x000fe4000f8e00ff */
[----:B------:R-:W-:-:S02]  /*2b20*/  UISETP.NE.AND UP0, UPT, UR18, 0x1, UPT ;  /* 0x000000011200788c */ /* 0x000fc4000bf05270 */
[----:B------:R-:W-:Y:S01]  /*2b30*/  UIMAD.WIDE.U32 UR10, UR47, UR19, URZ ;  /* 0x000000132f0a72a5 */ /* 0x000fe2000f8e00ff */
[----:B------:R-:W-:Y:S01]  /*2b40*/  UMOV UR4, UR5 ;  /* 0x0000000500047c82 */ /* 0x000fe20008000000 */
[----:B---3--:R-:W-:Y:S02]  /*2b50*/  UISETP.NE.AND UP2, UPT, UR13, 0x1, UPT ;  /* 0x000000010d00788c */ /* 0x008fe4000bf45270 */
[----:B--2---:R-:W-:Y:S02]  /*2b60*/  USHF.R.U32.HI UR5, URZ, UR20, UR4 ;  /* 0x00000014ff057299 */ /* 0x004fe40008011604 */
[----:B------:R-:W-:Y:S01]  /*2b70*/  UIMAD.WIDE.U32 UR8, UR52, UR16, URZ ;  /* 0x00000010340872a5 */ /* 0x000fe2000f8e00ff */
[----:B------:R-:W-:Y:S01]  /*2b80*/  UMOV UR4, UR7 ;  /* 0x0000000700047c82 */ /* 0x000fe20008000000 */
[----:B------:R-:W-:Y:S02]  /*2b90*/  USEL UR5, UR55, UR5, !UP0 ;  /* 0x0000000537057287 */ /* 0x000fe4000c000000 */
[----:B------:R-:W-:-:S02]  /*2ba0*/  USHF.R.U32.HI UR4, URZ, UR17, UR4 ;  /* 0x00000011ff047299 */ /* 0x000fc40008011604 */
[----:B----4-:R-:W-:Y:S02]  /*2bb0*/  UIMAD.WIDE.U32 UR6, UR5, UR14, URZ ;  /* 0x0000000e050672a5 */ /* 0x010fe4000f8e00ff */
[----:B------:R-:W-:Y:S01]  /*2bc0*/  USEL UR12, UR56, UR4, !UP2 ;  /* 0x00000004380c7287 */ /* 0x000fe2000d000000 */
[----:B------:R-:W-:Y:S02]  /*2bd0*/  UMOV UR8, UR9 ;  /* 0x0000000900087c82 */ /* 0x000fe40008000000 */
[----:B------:R-:W-:Y:S01]  /*2be0*/  UMOV UR4, UR11 ;  /* 0x0000000b00047c82 */ /* 0x000fe20008000000 */
[----:B------:R-:W-:Y:S01]  /*2bf0*/  UIMAD.WIDE.U32 UR10, UR12, UR14, URZ ;  /* 0x0000000e0c0a72a5 */ /* 0x000fe2000f8e00ff */
[----:B------:R-:W-:Y:S01]  /*2c00*/  UMOV UR6, UR7 ;  /* 0x0000000700067c82 */ /* 0x000fe20008000000 */
[----:B------:R-:W-:Y:S02]  /*2c10*/  USHF.R.U32.HI UR4, URZ, UR20, UR4 ;  /* 0x00000014ff047299 */ /* 0x000fe40008011604 */
[----:B------:R-:W-:-:S02]  /*2c20*/  @UP3 USHF.R.U32.HI UR5, URZ, UR15, UR6 ;  /* 0x0000000fff053299 */ /* 0x000fc40008011606 */
[----:B------:R-:W-:Y:S01]  /*2c30*/  USHF.R.U32.HI UR17, URZ, UR17, UR8 ;  /* 0x00000011ff117299 */ /* 0x000fe20008011608 */
[----:B------:R-:W-:Y:S01]  /*2c40*/  UMOV UR6, UR11 ;  /* 0x0000000b00067c82 */ /* 0x000fe20008000000 */
[----:B------:R-:W-:Y:S02]  /*2c50*/  USEL UR4, UR47, UR4, !UP0 ;  /* 0x000000042f047287 */ /* 0x000fe4000c000000 */
[----:B------:R-:W-:Y:S02]  /*2c60*/  @UP3 USHF.R.U32.HI UR12, URZ, UR15, UR6 ;  /* 0x0000000fff0c3299 */ /* 0x000fe40008011606 */
[----:B------:R-:W-:Y:S02]  /*2c70*/  UIMAD UR6, UR39, UR5, URZ ;  /* 0x00000005270672a4 */ /* 0x000fe4000f8e02ff */
[----:B------:R-:W-:Y:S02]  /*2c80*/  USEL UR5, UR52, UR17, !UP2 ;  /* 0x0000001134057287 */ /* 0x000fe4000d000000 */
[----:B------:R-:W-:-:S02]  /*2c90*/  UIMAD UR8, UR39, UR12, URZ ;  /* 0x0000000c270872a4 */ /* 0x000fc4000f8e02ff */
[----:B------:R-:W-:Y:S02]  /*2ca0*/  UISETP.GE.AND UP0, UPT, UR4, UR6, UPT ;  /* 0x000000060400728c */ /* 0x000fe4000bf06270 */
[----:B------:R-:W-:Y:S02]  /*2cb0*/  UIMAD.WIDE.U32 UR6, UR4, UR14, URZ ;  /* 0x0000000e040672a5 */ /* 0x000fe4000f8e00ff */
[----:B------:R-:W-:Y:S02]  /*2cc0*/  UISETP.GE.OR UP0, UPT, UR5, UR8, UP0 ;  /* 0x000000080500728c */ /* 0x000fe40008706670 */
[----:B------:R-:W-:Y:S02]  /*2cd0*/  UIMAD.WIDE.U32 UR8, UR5, UR14, URZ ;  /* 0x0000000e050872a5 */ /* 0x000fe4000f8e00ff */
[----:B------:R-:W-:Y:S01]  /*2ce0*/  UIADD3 UR10, UPT, UPT, -UR4, URZ, URZ ;  /* 0x000000ff040a7290 */ /* 0x000fe2000fffe1ff */
[----:B------:R-:W-:Y:S02]  /*2cf0*/  UMOV UR6, UR7 ;  /* 0x0000000700067c82 */ /* 0x000fe40008000000 */
[----:B------:R-:W-:-:S02]  /*2d00*/  USHF.R.U32.HI UR6, URZ, UR15, UR6 ;  /* 0x0000000fff067299 */ /* 0x000fc40008011606 */
[----:B------:R-:W-:Y:S02]  /*2d10*/  UIMAD UR10, UR18, UR10, UR47 ;  /* 0x0000000a120a72a4 */ /* 0x000fe4000f8e022f */
[----:B------:R-:W-:Y:S01]  /*2d20*/  USEL UR6, UR4, UR6, !UP3 ;  /* 0x0000000604067287 */ /* 0x000fe2000d800000 */
[----:B------:R-:W-:Y:S01]  /*2d30*/  @!UP0 UMOV UR7, UR9 ;  /* 0x0000000900078c82 */ /* 0x000fe20008000000 */
[----:B------:R-:W-:Y:S02]  /*2d40*/  UIADD3 UR9, UPT, UPT, -UR5, URZ, URZ ;  /* 0x000000ff05097290 */ /* 0x000fe4000fffe1ff */
[----:B------:R-:W-:Y:S02]  /*2d50*/  @!UP0 USHF.R.U32.HI UR7, URZ, UR15, UR7 ;  /* 0x0000000fff078299 */ /* 0x000fe40008011607 */
[----:B------:R-:W-:Y:S02]  /*2d60*/  UIADD3 UR8, UPT, UPT, -UR6, URZ, URZ ;  /* 0x000000ff06087290 */ /* 0x000fe4000fffe1ff */
[----:B------:R-:W-:-:S02]  /*2d70*/  @!UP0 USEL UR7, UR5, UR7, !UP3 ;  /* 0x0000000705078287 */ /* 0x000fc4000d800000 */
[----:B------:R-:W-:Y:S02]  /*2d80*/  UIMAD UR8, UR39, UR8, UR4 ;  /* 0x00000008270872a4 */ /* 0x000fe4000f8e0204 */
[----:B------:R-:W-:Y:S02]  /*2d90*/  @!UP0 UIADD3 UR6, UPT, UPT, UR6, -UR7, URZ ;  /* 0x8000000706068290 */ /* 0x000fe4000fffe0ff */
[----:B------:R-:W-:Y:S02]  /*2da0*/  @!UP0 UIMAD UR7, UR8, UR12, UR7 ;  /* 0x0000000c080782a4 */ /* 0x000fe4000f8e0207 */
[----:B------:R-:W-:Y:S02]  /*2db0*/  @!UP0 UIMAD UR4, UR39, UR6, UR5 ;  /* 0x00000006270482a4 */ /* 0x000fe4000f8e0205 */
[----:B------:R-:W-:Y:S02]  /*2dc0*/  UIMAD UR6, UR13, UR9, UR52 ;  /* 0x000000090d0672a4 */ /* 0x000fe4000f8e0234 */
[----:B------:R-:W-:Y:S01]  /*2dd0*/  UIMAD UR47, UR4, UR18, UR10 ;  /* 0x00000012042f72a4 */ /* 0x000fe2000f8e020a */
[----:B------:R-:W-:-:S02]  /*2de0*/  @!UP0 UMOV UR5, UR7 ;  /* 0x0000000700058c82 */ /* 0x000fc40008000000 */
[----:B------:R-:W-:-:S12]  /*2df0*/  UIMAD UR52, UR5, UR13, UR6 ;  /* 0x0000000d053472a4 */ /* 0x000fd8000f8e0206 */
.L_x_31:
        /* <DEDUP_REMOVED lines=20> */
.L_x_32:
[----:B------:R-:W-:Y:S02]  /*2f40*/  R2UR UR5, R160 ;  /* 0x00000000a00572ca */ /* 0x000fe400000e0000 */
[----:B------:R-:W-:Y:S02]  /*2f50*/  R2UR UR4, R135 ;  /* 0x00000000870472ca */ /* 0x000fe400000e0000 */
[----:B------:R-:W-:Y:S02]  /*2f60*/  PLOP3.LUT P1, PT, PT, PT, PT, 0x80, 0x8 ;  /* 0x000000000008781c */ /* 0x000fe40003f2f070 */
[----:B------:R-:W-:-:S07]  /*2f70*/  LOP3.LUT R2, R2, 0x1, RZ, 0x3c, !PT ;  /* 0x0000000102027812 */ /* 0x000fce00078e3cff */
[----:B------:R-:W-:Y:S02]  /*2f80*/  UIADD3 UR28, UPT, UPT, UR52, UR5, URZ ;  /* 0x00000005341c7290 */ /* 0x000fe4000fffe0ff */
[----:B------:R-:W-:Y:S01]  /*2f90*/  UIADD3 UR23, UPT, UPT, UR47, UR4, URZ ;  /* 0x000000042f177290 */ /* 0x000fe2000fffe0ff */
[----:B------:R-:W-:Y:S11]  /*2fa0*/  BRA.U UP1, `(.L_x_33) ;  /* 0xffffffe501cc7547 */ /* 0x000ff6000b83ffff */
[----:B------:R-:W-:Y:S01]  /*2fb0*/  UIADD3 UR44, UPT, UPT, UR44, 0xc0, URZ ;  /* 0x000000c02c2c7890 */ /* 0x000fe2000fffe0ff */
[----:B------:R-:W-:-:S03]  /*2fc0*/  MOV R3, UR29 ;  /* 0x0000001d00037c02 */ /* 0x000fc60008000f00 */
[----:B------:R-:W-:Y:S01]  /*2fd0*/  ULEA UR4, UR38, UR44, 0x3 ;  /* 0x0000002c26047291 */ /* 0x000fe2000f8e18ff */
[----:B------:R-:W-:-:S08]  /*2fe0*/  SHF.L.U32 R3, R3, 0x1f, RZ ;  /* 0x0000001f03037819 */ /* 0x000fd000000006ff */
[----:B------:R-:W1:Y:S02]  /*2ff0*/  SYNCS.PHASECHK.TRANS64.TRYWAIT P0, [UR4], R3 ;  /* 0x00000003ff0075a7 */ /* 0x000e640008001104 */
[----:B-1----:R-:W-:Y:S05]  /*3000*/  @!P0 BRA `(.L_x_34) ;  /* 0x0000007800008947 */ /* 0x002fea0003800000 */
.L_x_124:
[----:B------:R-:W-:-:S04]  /*3010*/  UIADD3 UR4, UPT, UPT, UR38, 0x1, URZ ;  /* 0x0000000126047890 */ /* 0x000fc8000fffe0ff */
[----:B------:R-:W-:-:S04]  /*3020*/  UISETP.NE.AND UP0, UPT, UR4, 0x18, UPT ;  /* 0x000000180400788c */ /* 0x000fc8000bf05270 */
[----:B------:R-:W-:Y:S02]  /*3030*/  USEL UR5, URZ, 0x1, UP0 ;  /* 0x00000001ff057887 */ /* 0x000fe40008000000 */
[----:B------:R-:W-:Y:S02]  /*3040*/  USEL UR4, UR4, URZ, UP0 ;  /* 0x000000ff04047287 */ /* 0x000fe40008000000 */
[----:B------:R-:W-:Y:S02]  /*3050*/  ULOP3.LUT UR6, UR29, UR5, URZ, 0x3c, !UPT ;  /* 0x000000051d067292 */ /* 0x000fe4000f8e3cff */
[----:B------:R-:W-:-:S04]  /*3060*/  ULEA UR5, UR4, UR44, 0x3 ;  /* 0x0000002c04057291 */ /* 0x000fc8000f8e18ff */
[----:B-1----:R-:W-:-:S04]  /*3070*/  MOV R3, UR6 ;  /* 0x0000000600037c02 */ /* 0x002fc80008000f00 */
[----:B------:R-:W-:-:S04]  /*3080*/  SHF.L.U32 R3, R3, 0x1f, RZ ;  /* 0x0000001f03037819 */ /* 0x000fc800000006ff */
[----:B------:R-:W1:Y:S02]  /*3090*/  SYNCS.PHASECHK.TRANS64.TRYWAIT P0, [UR5], R3 ;  /* 0x00000003ff0075a7 */ /* 0x000e640008001105 */
[----:B-1----:R-:W-:Y:S05]  /*30a0*/  @!P0 BRA `(.L_x_35) ;  /* 0x0000007400f08947 */ /* 0x002fea0003800000 */
.L_x_126:
        /* <DEDUP_REMOVED lines=10> */
.L_x_128:
        /* <DEDUP_REMOVED lines=10> */
.L_x_130:
        /* <DEDUP_REMOVED lines=10> */
.L_x_132:
        /* <DEDUP_REMOVED lines=10> */
.L_x_134:
        /* <DEDUP_REMOVED lines=10> */
.L_x_136:
        /* <DEDUP_REMOVED lines=10> */
.L_x_138:
        /* <DEDUP_REMOVED lines=10> */
.L_x_140:
        /* <DEDUP_REMOVED lines=10> */
.L_x_142:
        /* <DEDUP_REMOVED lines=10> */
.L_x_144:
        /* <DEDUP_REMOVED lines=10> */
.L_x_146:
        /* <DEDUP_REMOVED lines=10> */
.L_x_148:
        /* <DEDUP_REMOVED lines=10> */
.L_x_150:
        /* <DEDUP_REMOVED lines=10> */
.L_x_152:
        /* <DEDUP_REMOVED lines=10> */
.L_x_154:
        /* <DEDUP_REMOVED lines=10> */
.L_x_156:
        /* <DEDUP_REMOVED lines=10> */
.L_x_158:
        /* <DEDUP_REMOVED lines=10> */
.L_x_160:
        /* <DEDUP_REMOVED lines=10> */
.L_x_162:
        /* <DEDUP_REMOVED lines=10> */
.L_x_164:
        /* <DEDUP_REMOVED lines=10> */
.L_x_166:
        /* <DEDUP_REMOVED lines=10> */
.L_x_168:
[----:B------:R-:W-:-:S04]  /*3dd0*/  UIADD3 UR4, UPT, UPT, UR4, 0x1, URZ ;  /* 0x0000000104047890 */ /* 0x000fc8000fffe0ff */
[----:B------:R-:W-:-:S04]  /*3de0*/  UISETP.NE.AND UP0, UPT, UR4, 0x18, UPT ;  /* 0x000000180400788c */ /* 0x000fc8000bf05270 */
[----:B------:R-:W-:Y:S02]  /*3df0*/  USEL UR5, URZ, 0x1, UP0 ;  /* 0x00000001ff057887 */ /* 0x000fe40008000000 */
[----:B------:R-:W-:Y:S02]  /*3e00*/  USEL UR4, UR4, URZ, UP0 ;  /* 0x000000ff04047287 */ /* 0x000fe40008000000 */
[----:B------:R-:W-:Y:S02]  /*3e10*/  ULOP3.LUT UR5, UR6, UR5, URZ, 0x3c, !UPT ;  /* 0x0000000506057292 */ /* 0x000fe4000f8e3cff */
[----:B------:R-:W-:-:S04]  /*3e20*/  ULEA UR4, UR4, UR44, 0x3 ;  /* 0x0000002c04047291 */ /* 0x000fc8000f8e18ff */
[----:B------:R-:W-:Y:S02]  /*3e30*/  IMAD.U32 R2, RZ, RZ, UR5 ;  /* 0x00000005ff027e24 */ /* 0x000fe4000f8e00ff */
[----:B-1----:R-:W-:-:S03]  /*3e40*/  MOV R0, UR4 ;  /* 0x0000000400007c02 */ /* 0x002fc60008000f00 */
[----:B------:R-:W-:-:S07]  /*3e50*/  SHF.L.U32 R3, R2, 0x1f, RZ ;  /* 0x0000001f02037819 */ /* 0x000fce00000006ff */
.L_x_57:
[----:B-1----:R1:W2:Y:S02]  /*3e60*/  SYNCS.PHASECHK.TRANS64.TRYWAIT P0, [R0+URZ], R3 ;  /* 0x00000003000075a7 */ /* 0x0022a400080011ff */
[----:B--2---:R-:W-:Y:S05]  /*3e70*/  @!P0 NANOSLEEP.SYNCS 0x989680 ;  /* 0x009896800000895d */ /* 0x004fea0003900000 */
[----:B------:R-:W2:Y:S02]  /*3e80*/  @!P0 SYNCS.PHASECHK.TRANS64 P0, [R0+URZ], R3 ;  /* 0x00000003000085a7 */ /* 0x000ea400080010ff */
[----:B--2---:R-:W-:Y:S05]  /*3e90*/  @P0 EXIT ;  /* 0x000000000000094d */ /* 0x004fea0003800000 */
[----:B------:R-:W-:Y:S05]  /*3ea0*/  BRA `(.L_x_57) ;  /* 0xfffffffc00ec7947 */ /* 0x000fea000383ffff */
.L_x_17:
[----:B------:R-:W2:Y:S02]  /*3eb0*/  S2UR UR4, SR_CgaCtaId ;  /* 0x00000000000479c3 */ /* 0x000ea40000008800 */
[----:B--2---:R-:W-:-:S04]  /*3ec0*/  UISETP.NE.AND UP0, UPT, UR4, URZ, UPT ;  /* 0x000000ff0400728c */ /* 0x004fc8000bf05270 */
[----:B------:R-:W-:-:S09]  /*3ed0*/  UISETP.NE.OR UP0, UPT, UR18, 0x1, UP0 ;  /* 0x000000011200788c */ /* 0x000fd20008705670 */
[----:B------:R-:W-:Y:S05]  /*3ee0*/  BRA.U UP0, `(.L_x_58) ;  /* 0x0000000100b47547 */ /* 0x000fea000b800000 */
[----:B------:R-:W2:Y:S01]  /*3ef0*/  S2UR UR5, SR_CgaCtaId ;  /* 0x00000000000579c3 */ /* 0x000ea20000008800 */
[----:B------:R-:W-:Y:S01]  /*3f00*/  UMOV UR4, 0x400 ;  /* 0x0000040000047882 */ /* 0x000fe20000000000 */
[----:B------:R-:W-:Y:S01]  /*3f10*/  HFMA2 R3, -RZ, RZ, 0, 5.9604644775390625e-08 ;  /* 0x00000001ff037431 */ /* 0x000fe200000001ff */
[----:B------:R-:W-:Y:S01]  /*3f20*/  ISETP.NE.AND P0, PT, R0, RZ, PT ;  /* 0x000000ff0000720c */ /* 0x000fe20003f05270 */
[----:B------:R-:W-:Y:S01]  /*3f30*/  IMAD.MOV.U32 R8, RZ, RZ, RZ ;  /* 0x000000ffff087224 */ /* 0x000fe200078e00ff */
[----:B--2---:R-:W-:-:S04]  /*3f40*/  ULEA UR4, UR5, UR4, 0x18 ;  /* 0x0000000405047291 */ /* 0x004fc8000f8ec0ff */
[----:B------:R-:W-:Y:S02]  /*3f50*/  UIADD3 UR5, UPT, UPT, UR4, 0x1b8, URZ ;  /* 0x000001b804057890 */ /* 0x000fe4000fffe0ff */
[----:B------:R-:W-:Y:S02]  /*3f60*/  UIADD3 UR8, UPT, UPT, UR4, 0x1b0, URZ ;  /* 0x000001b004087890 */ /* 0x000fe4000fffe0ff */
[----:B------:R-:W-:-:S12]  /*3f70*/  UPRMT UR5, URZ, 0x654, UR5 ;  /* 0x00000654ff057896 */ /* 0x000fd80008000005 */
.L_x_61:
[----:B------:R-:W-:Y:S01]  /*3f80*/  SHF.L.U32 R7, R3, 0x1f, RZ ;  /* 0x0000001f03077819 */ /* 0x000fe200000006ff */
[----:B------:R-:W-:Y:S02]  /*3f90*/  IMAD.U32 R9, RZ, RZ, UR8 ;  /* 0x00000008ff097e24 */ /* 0x000fe4000f8e00ff */
[----:B------:R-:W-:Y:S01]  /*3fa0*/  @!P0 IMAD.MOV.U32 R5, RZ, RZ, 0x10 ;  /* 0x00000010ff058424 */ /* 0x000fe200078e00ff */
[----:B------:R-:W2:Y:S02]  /*3fb0*/  SYNCS.PHASECHK.TRANS64.TRYWAIT P1, [UR4+0x1b8], R7 ;  /* 0x0001b807ff0075a7 */ /* 0x000ea40008021104 */
[----:B------:R-:W-:-:S04]  /*3fc0*/  PRMT R9, R0, 0x654, R9 ;  /* 0x0000065400097816 */ /* 0x000fc80000000009 */
[----:B------:R-:W-:Y:S01]  /*3fd0*/  SEL R2, R9, R2, !P0 ;  /* 0x0000000209027207 */ /* 0x000fe20004000000 */
[----:B--2---:R-:W-:Y:S06]  /*3fe0*/  @!P1 BRA `(.L_x_59) ;  /* 0x0000007000309947 */ /* 0x004fec0003800000 */
.L_x_170:
[----:B------:R-:W-:Y:S01]  /*3ff0*/  UIADD3 UR6, UPT, UPT, UR4, 0x1f0, URZ ;  /* 0x000001f004067890 */ /* 0x000fe2000fffe0ff */
[----:B------:R3:W-:Y:S01]  /*4000*/  @!P0 SYNCS.ARRIVE.TRANS64.RED RZ, [R2+URZ], R5 ;  /* 0x0000000502ff89a7 */ /* 0x0007e200080004ff */
[----:B------:R-:W-:Y:S01]  /*4010*/  UIADD3 UR7, UPT, UPT, UR4, 0x1b0, URZ ;  /* 0x000001b004077890 */ /* 0x000fe2000fffe0ff */
[----:B------:R-:W-:-:S08]  /*4020*/  LOP3.LUT R3, R3, 0x1, RZ, 0x3c, !PT ;  /* 0x0000000103037812 */ /* 0x000fd000078e3cff */
[----:B------:R-:W-:Y:S06]  /*4030*/  UGETNEXTWORKID.BROADCAST [UR6], [UR7] ;  /* 0x00000000060073ca */ /* 0x000fec0008000100 */
[----:B---3--:R-:W-:-:S04]  /*4040*/  SHF.L.U32 R5, R8, 0x1f, RZ ;  /* 0x0000001f08057819 */ /* 0x008fc800000006ff */
[----:B------:R-:W3:Y:S02]  /*4050*/  SYNCS.PHASECHK.TRANS64.TRYWAIT P1, [UR4+0x1b0], R5 ;  /* 0x0001b005ff0075a7 */ /* 0x000ee40008021104 */
[----:B---3--:R-:W-:Y:S05]  /*4060*/  @!P1 BRA `(.L_x_60) ;  /* 0x0000007000289947 */ /* 0x008fea0003800000 */
.L_x_172:
[----:B--2---:R-:W2:Y:S01]  /*4070*/  LDS.128 R4, [UR4+0x1f0] ;  /* 0x0001f004ff047984 */ /* 0x004ea20008000c00 */
[----:B------:R-:W-:Y:S01]  /*4080*/  LOP3.LUT R8, R8, 0x1, RZ, 0x3c, !PT ;  /* 0x0000000108087812 */ /* 0x000fe200078e3cff */
[----:B------:R-:W-:Y:S01]  /*4090*/  @!PT LDS RZ, [RZ] ;  /* 0x00000000fffff984 */ /* 0x000fe20000000800 */
[----:B------:R-:W-:Y:S01]  /*40a0*/  @!PT LDS RZ, [RZ] ;  /* 0x00000000fffff984 */ /* 0x000fe20000000800 */
[----:B------:R-:W-:Y:S01]  /*40b0*/  @!PT LDS RZ, [RZ] ;  /* 0x00000000fffff984 */ /* 0x000fe20000000800 */
[----:B------:R-:W-:Y:S01]  /*40c0*/  @!PT LDS RZ, [RZ] ;  /* 0x00000000fffff984 */ /* 0x000fe20000000800 */
[----:B------:R3:W-:Y:S06]  /*40d0*/  MEMBAR.ALL.CTA ;  /* 0x0000000000007992 */ /* 0x0007ec0000008000 */
[----:B---3--:R-:W3:Y:S02]  /*40e0*/  FENCE.VIEW.ASYNC.S ;  /* 0x00000000000073c6 */ /* 0x008ee40000000000 */
[----:B---3--:R-:W-:Y:S01]  /*40f0*/  SYNCS.ARRIVE.TRANS64.RED.A1T0 RZ, [UR5], RZ ;  /* 0x000000ffffff79a7 */ /* 0x008fe20008100405 */
[----:B--2---:R-:W-:-:S13]  /*4100*/  LOP3.LUT P1, RZ, R6, 0x1, RZ, 0xc0, !PT ;  /* 0x0000000106ff7812 */ /* 0x004fda000782c0ff */
[----:B------:R-:W-:Y:S05]  /*4110*/  @P1 BRA `(.L_x_61) ;  /* 0xfffffffc00981947 */ /* 0x000fea000383ffff */
[----:B------:R-:W-:-:S04]  /*4120*/  SHF.L.U32 R0, R3, 0x1f, RZ ;  /* 0x0000001f03007819 */ /* 0x000fc800000006ff */
[----:B------:R-:W2:Y:S02]  /*4130*/  SYNCS.PHASECHK.TRANS64 P0, [UR4+0x1b8], R0 ;  /* 0x0001b800ff0075a7 */ /* 0x000ea40008001004 */
[----:B-12---:R-:W-:Y:S05]  /*4140*/  @P0 EXIT ;  /* 0x000000000000094d */ /* 0x006fea0003800000 */
[----:B------:R-:W-:-:S07]  /*4150*/  MOV R0, UR4 ;  /* 0x0000000400007c02 */ /* 0x000fce0008000f00 */
.L_x_62:
[----:B-1----:R-:W-:-:S04]  /*4160*/  SHF.L.U32 R5, R3, 0x1f, RZ ;  /* 0x0000001f03057819 */ /* 0x002fc800000006ff */
[----:B------:R1:W2:Y:S03]  /*4170*/  SYNCS.PHASECHK.TRANS64.TRYWAIT P0, [R0+URZ+0x1b8], R5 ;  /* 0x0001b805000075a7 */ /* 0x0002a600080011ff */
[----:B--2---:R-:W-:Y:S05]  /*4180*/  @!P0 NANOSLEEP.SYNCS 0x989680 ;  /* 0x009896800000895d */ /* 0x004fea0003900000 */
[----:B------:R-:W2:Y:S02]  /*4190*/  @!P0 SYNCS.PHASECHK.TRANS64 P0, [R0+URZ+0x1b8], R5 ;  /* 0x0001b805000085a7 */ /* 0x000ea400080010ff */
[----:B--2---:R-:W-:Y:S05]  /*41a0*/  @P0 EXIT ;  /* 0x000000000000094d */ /* 0x004fea0003800000 */
[----:B------:R-:W-:Y:S05]  /*41b0*/  BRA `(.L_x_62) ;  /* 0xfffffffc00e87947 */ /* 0x000fea000383ffff */
.L_x_58:
[----:B------:R-:W-:-:S09]  /*41c0*/  UISETP.NE.AND UP0, UPT, UR18, URZ, UPT ;  /* 0x000000ff1200728c */ /* 0x000fd2000bf05270 */
[----:B------:R-:W-:Y:S05]  /*41d0*/  BRA.U UP0, `(.L_x_63) ;  /* 0x0000000d001c7547 */ /* 0x000fea000b800000 */
[----:B------:R-:W2:Y:S01]  /*41e0*/  S2UR UR7, SR_CgaCtaId ;  /* 0x00000000000779c3 */ /* 0x000ea20000008800 */
[----:B------:R-:W-:Y:S01]  /*41f0*/  UMOV UR4, 0x40 ;  /* 0x0000004000047882 */ /* 0x000fe20000000000 */
[----:B------:R-:W-:Y:S01]  /*4200*/  NOP ;  /* 0x0000000000007918 */ /* 0x000fe20000000000 */
[----:B------:R-:W-:Y:S01]  /*4210*/  UMOV UR6, 0x400 ;  /* 0x0000040000067882 */ /* 0x000fe20000000000 */
[----:B--2---:R-:W-:Y:S02]  /*4220*/  ULEA UR5, UR7, UR4, 0x18 ;  /* 0x0000000407057291 */ /* 0x004fe4000f8ec0ff */
[----:B------:R-:W-:-:S07]  /*4230*/  ULEA UR6, UR7, UR6, 0x18 ;  /* 0x0000000607067291 */ /* 0x000fce000f8ec0ff */
[----:B------:R-:W2:Y:S02]  /*4240*/  LDS.U8 R0, [UR5+0x1c] ;  /* 0x00001c05ff007984 */ /* 0x000ea40008000000 */
[----:B--2---:R-:W-:-:S13]  /*4250*/  ISETP.NE.AND P0, PT, R0, RZ, PT ;  /* 0x000000ff0000720c */ /* 0x004fda0003f05270 */
[----:B------:R-:W-:Y:S05]  /*4260*/  @P0 BRA `(.L_x_64) ;  /* 0x0000000000580947 */ /* 0x000fea0003800000 */
[----:B------:R-:W-:-:S13]  /*4270*/  ELECT P0, URZ, PT ;  /* 0x0000000000ff782f */ /* 0x000fda0003800000 */
[----:B------:R-:W-:Y:S05]  /*4280*/  @!P0 BRA `(.L_x_65) ;  /* 0x0000000000608947 */ /* 0x000fea0003800000 */
[----:B------:R-:W-:Y:S01]  /*4290*/  UMOV UR4, 0x10 ;  /* 0x0000001000047882 */ /* 0x000fe20000000000 */
[----:B------:R-:W-:Y:S01]  /*42a0*/  HFMA2 R0, -RZ, RZ, 0, 5.9604644775390625e-08 ;  /* 0x00000001ff007431 */ /* 0x000fe200000001ff */
[----:B------:R-:W-:-:S03]  /*42b0*/  MOV R2, 0xffff ;  /* 0x0000ffff00027802 */ /* 0x000fc60000000f00 */
[----:B------:R-:W-:Y:S04]  /*42c0*/  DEPBAR.LE SB2, 0x36 ;  /* 0x0000ad800000791a */ /* 0x000fe80000000000 */
[----:B------:R-:W2:Y:S02]  /*42d0*/  UTCATOMSWS.FIND_AND_SET.ALIGN UP0, UR4, UR4 ;  /* 0x00000004000475e3 */ /* 0x000ea40008000800 */
[----:B--2---:R-:W-:Y:S01]  /*42e0*/  MOV R3, UR4 ;  /* 0x0000000400037c02 */ /* 0x004fe20008000f00 */
[----:B------:R-:W-:Y:S06]  /*42f0*/  BRA.U UP0, `(.L_x_66) ;  /* 0x0000000100187547 */ /* 0x000fec000b800000 */
.L_x_67:
[----:B------:R-:W-:Y:S05]  /*4300*/  NANOSLEEP 0x64 ;  /* 0x000000640000795d */ /* 0x000fea0003800000 */
[----:B------:R-:W-:-:S05]  /*4310*/  UMOV UR4, 0x10 ;  /* 0x0000001000047882 */ /* 0x000fca0000000000 */
[----:B------:R-:W-:Y:S04]  /*4320*/  DEPBAR.LE SB2, 0x36 ;  /* 0x0000ad800000791a */ /* 0x000fe80000000000 */
[----:B------:R-:W2:Y:S02]  /*4330*/  UTCATOMSWS.FIND_AND_SET.ALIGN UP0, UR4, UR4 ;  /* 0x00000004000475e3 */ /* 0x000ea40008000800 */
[----:B--2---:R-:W-:Y:S01]  /*4340*/  MOV R3, UR4 ;  /* 0x0000000400037c02 */ /* 0x004fe20008000f00 */
[----:B------:R-:W-:Y:S05]  /*4350*/  BRA.U !UP0, `(.L_x_67) ;  /* 0xfffffffd08e87547 */ /* 0x000fea000b83ffff */
.L_x_66:
[-C--:B------:R-:W-:Y:S02]  /*4360*/  SHF.L.U32 R2, R2, R3.reuse, RZ ;  /* 0x0000000302027219 */ /* 0x080fe400000006ff */
[----:B------:R-:W-:Y:S01]  /*4370*/  SHF.L.U32 R0, R0, R3, RZ ;  /* 0x0000000300007219 */ /* 0x000fe200000006ff */
[----:B------:R-:W-:Y:S02]  /*4380*/  IMAD.SHL.U32 R3, R3, 0x20, RZ ;  /* 0x0000002003037824 */ /* 0x000fe400078e00ff */
[----:B------:R2:W-:Y:S04]  /*4390*/  ATOMS.OR RZ, [UR5+0x14], R2 ;  /* 0x00001402ffff798c */ /* 0x0005e8000b000005 */
[----:B------:R2:W-:Y:S04]  /*43a0*/  ATOMS.OR RZ, [UR5+0x18], R0 ;  /* 0x00001800ffff798c */ /* 0x0005e8000b000005 */
[----:B------:R2:W-:Y:S01]  /*43b0*/  STS [UR6+0x200], R3 ;  /* 0x00020003ff007988 */ /* 0x0005e20008000806 */
[----:B------:R-:W-:Y:S05]  /*43c0*/  BRA `(.L_x_65) ;  /* 0x0000000000107947 */ /* 0x000fea0003800000 */
.L_x_64:
[----:B------:R-:W-:Y:S02]  /*43d0*/  MOV R0, 0xffffffff ;  /* 0xffffffff00007802 */ /* 0x000fe40000000f00 */
[----:B------:R-:W-:-:S03]  /*43e0*/  MOV R2, 0x4410 ;  /* 0x0000441000027802 */ /* 0x000fc60000000f00 */
[----:B------:R2:W-:Y:S04]  /*43f0*/  STS [UR6+0x200], R0 ;  /* 0x00020000ff007988 */ /* 0x0005e80008000806 */
[----:B-12--5:R-:W-:Y:S05]  /*4400*/  CALL.REL.NOINC `($__internal_1_$__cuda_sm10x_tcgen05_guardrail_trap_phase_invalid_during_alloc) ;  /* 0x0000007000a87944 */ /* 0x026fea0003c00000 */
.L_x_65:
[----:B------:R-:W-:Y:S05]  /*4410*/  WARPSYNC.ALL ;  /* 0x0000000000007948 */ /* 0x000fea0003800000 */
[----:B------:R-:W3:Y:S01]  /*4420*/  S2UR UR4, SR_CgaCtaId ;  /* 0x00000000000479c3 */ /* 0x000ee20000008800 */
[----:B------:R-:W-:Y:S01]  /*4430*/  UMOV UR15, 0x400 ;  /* 0x00000400000f7882 */ /* 0x000fe20000000000 */
[----:B------:R-:W-:-:S06]  /*4440*/  NOP ;  /* 0x0000000000007918 */ /* 0x000fcc0000000000 */
[----:B------:R-:W-:Y:S06]  /*4450*/  BAR.ARV 0x6, 0xa0 ;  /* 0x0182800000007b1d */ /* 0x000fec0000002000 */
[----:B------:R-:W4:Y:S01]  /*4460*/  LDCU UR5, c[0x0][0x394] ;  /* 0x00007280ff0577ac */ /* 0x000f220008000800 */
[----:B------:R-:W-:Y:S01]  /*4470*/  IMAD.MOV.U32 R8, RZ, RZ, 0x1 ;  /* 0x00000001ff087424 */ /* 0x000fe200078e00ff */
[----:B------:R-:W1:Y:S01]  /*4480*/  LDCU UR6, c[0x0][0x394] ;  /* 0x00007280ff0677ac */ /* 0x000e620008000800 */
[----:B------:R-:W-:Y:S01]  /*4490*/  UMOV UR18, URZ ;  /* 0x000000ff00127c82 */ /* 0x000fe20008000000 */
[----:B------:R-:W-:Y:S01]  /*44a0*/  UMOV UR12, URZ ;  /* 0x000000ff000c7c82 */ /* 0x000fe20008000000 */
[----:B---3--:R-:W-:Y:S01]  /*44b0*/  ULEA UR15, UR4, UR15, 0x18 ;  /* 0x0000000f040f7291 */ /* 0x008fe2000f8ec0ff */
[----:B------:R-:W-:Y:S01]  /*44c0*/  UMOV UR20, 0x0 ;  /* 0x0000000000147882 */ /* 0x000fe20000000000 */
[----:B------:R-:W-:-:S02]  /*44d0*/  UMOV UR21, 0x8218010 ;  /* 0x0821801000157882 */ /* 0x000fc40000000000 */
[----:B------:R-:W-:Y:S02]  /*44e0*/  UIADD3 UR17, UPT, UPT, UR15, 0x8600, URZ ;  /* 0x000086000f117890 */ /* 0x000fe4000fffe0ff */
[----:B----4-:R-:W-:-:S03]  /*44f0*/  UIADD3 UR5, UPT, UPT, UR5, 0x1f, URZ ;  /* 0x0000001f05057890 */ /* 0x010fc6000fffe0ff */
[----:B------:R-:W2:Y:S01]  /*4500*/  LDS R9, [UR15+0x200] ;  /* 0x0002000fff097984 */ /* 0x000ea20008000800 */
[----:B------:R-:W-:Y:S02]  /*4510*/  USHF.R.U32.HI UR17, URZ, 0x4, UR17 ;  /* 0x00000004ff117899 */ /* 0x000fe40008011611 */
[----:B------:R-:W-:Y:S02]  /*4520*/  USHF.R.S32.HI UR4, URZ, 0x1f, UR5 ;  /* 0x0000001fff047899 */ /* 0x000fe40008011405 */
[----:B------:R-:W-:Y:S02]  /*4530*/  ULOP3.LUT UR17, UR17, 0x3fff, URZ, 0xc0, !UPT ;  /* 0x00003fff11117892 */ /* 0x000fe4000f8ec0ff */
[----:B------:R-:W-:Y:S02]  /*4540*/  ULEA.HI UR4, UR4, UR5, URZ, 0x5 ;  /* 0x0000000504047291 */ /* 0x000fe4000f8f28ff */
[----:B------:R-:W-:Y:S02]  /*4550*/  UIADD3 UR5, UPT, UPT, UR15, 0x20600, URZ ;  /* 0x000206000f057890 */ /* 0x000fe4000fffe0ff */
[----:B------:R-:W-:-:S02]  /*4560*/  USHF.R.S32.HI UR22, URZ, 0x5, UR4 ;  /* 0x00000005ff167899 */ /* 0x000fc40008011404 */
[----:B------:R-:W-:Y:S02]  /*4570*/  UIADD3 UR4, UPT, UPT, UR15, 0x1b8, URZ ;  /* 0x000001b80f047890 */ /* 0x000fe4000fffe0ff */
[----:B------:R-:W-:Y:S02]  /*4580*/  UISETP.LT.AND UP0, UPT, UR22, 0x1, UPT ;  /* 0x000000011600788c */ /* 0x000fe4000bf01270 */
[----:B------:R-:W-:Y:S02]  /*4590*/  USHF.R.U32.HI UR5, URZ, 0x4, UR5 ;  /* 0x00000004ff057899 */ /* 0x000fe40008011605 */
[----:B------:R-:W-:Y:S02]  /*45a0*/  USEL UR24, UR22, 0x1, !UP0 ;  /* 0x0000000116187887 */ /* 0x000fe4000c000000 */
[----:B------:R-:W-:Y:S02]  /*45b0*/  UPRMT UR23, URZ, 0x654, UR4 ;  /* 0x00000654ff177896 */ /* 0x000fe40008000004 */
[----:B------:R-:W-:-:S02]  /*45c0*/  ULOP3.LUT UR16, UR5, 0x3fff, URZ, 0xc0, !UPT ;  /* 0x00003fff05107892 */ /* 0x000fc4000f8ec0ff */
[----:B------:R-:W-:Y:S02]  /*45d0*/  UIADD3 UR24, UPT, UPT, -UR24, URZ, URZ ;  /* 0x000000ff18187290 */ /* 0x000fe4000fffe1ff */
[----:B-1----:R-:W-:Y:S01]  /*45e0*/  UISETP.GE.AND UP4, UPT, UR6, 0x1, UPT ;  /* 0x000000010600788c */ /* 0x002fe2000bf86270 */
[C---:B--2---:R-:W-:Y:S01]  /*45f0*/  VIADD R3, R9.reuse, 0x80 ;  /* 0x0000008009037836 */ /* 0x044fe20000000000 */
[----:B------:R-:W-:-:S04]  /*4600*/  LOP3.LUT R2, R9, 0xffff, RZ, 0xc0, !PT ;  /* 0x0000ffff09027812 */ /* 0x000fc800078ec0ff */
[----:B------:R-:W-:-:S05]  /*4610*/  LOP3.LUT R3, R3, 0xffff, RZ, 0xc0, !PT ;  /* 0x0000ffff03037812 */ /* 0x000fca00078ec0ff */
[----:B------:R1:W-:Y:S02]  /*4620*/  STL.64 [R1], R2 ;  /* 0x0000000201007387 */ /* 0x0003e40000100a00 */
[----:B-1----:R-:W-:-:S07]  /*4630*/  CS2R R2, SRZ ;  /* 0x0000000000027805 */ /* 0x002fce000001ff00 */
.L_x_74:
[----:B-1----:R-:W-:-:S04]  /*4640*/  SHF.L.U32 R5, R3, 0x1f, RZ ;  /* 0x0000001f03057819 */ /* 0x002fc800000006ff */
[----:B------:R-:W1:Y:S02]  /*4650*/  SYNCS.PHASECHK.TRANS64.TRYWAIT P0, [UR15+0x1b0], R5 ;  /* 0x0001b005ff0075a7 */ /* 0x000e64000800110f */
[----:B-12-4-:R-:W-:Y:S05]  /*4660*/  @!P0 BRA `(.L_x_68) ;  /* 0x0000006800c08947 */ /* 0x016fea0003800000 */
.L_x_174:
[----:B-1----:R-:W1:Y:S01]  /*4670*/  LDS.128 R4, [UR15+0x1f0] ;  /* 0x0001f00fff047984 */ /* 0x002e620008000c00 */
[----:B------:R-:W-:Y:S01]  /*4680*/  ULEA UR19, UR18, UR15, 0x3 ;  /* 0x0000000f12137291 */ /* 0x000fe2000f8e18ff */
[----:B------:R-:W-:Y:S01]  /*4690*/  SHF.L.U32 R0, R8, 0x1f, RZ ;  /* 0x0000001f08007819 */ /* 0x000fe200000006ff */
[----:B------:R-:W-:Y:S01]  /*46a0*/  @!PT LDS RZ, [RZ] ;  /* 0x00000000fffff984 */ /* 0x000fe20000000800 */
[----:B------:R-:W-:Y:S01]  /*46b0*/  @!PT LDS RZ, [RZ] ;  /* 0x00000000fffff984 */ /* 0x000fe20000000800 */
[----:B------:R-:W-:Y:S01]  /*46c0*/  @!PT LDS RZ, [RZ] ;  /* 0x00000000fffff984 */ /* 0x000fe20000000800 */
[----:B------:R-:W-:Y:S01]  /*46d0*/  @!PT LDS RZ, [RZ] ;  /* 0x00000000fffff984 */ /* 0x000fe20000000800 */
[----:B------:R2:W-:Y:S06]  /*46e0*/  MEMBAR.ALL.CTA ;  /* 0x0000000000007992 */ /* 0x0005ec0000008000 */
[----:B--2---:R-:W2:Y:S02]  /*46f0*/  FENCE.VIEW.ASYNC.S ;  /* 0x00000000000073c6 */ /* 0x004ea40000000000 */
[----:B--2---:R-:W-:Y:S01]  /*4700*/  SYNCS.ARRIVE.TRANS64.RED.A1T0 RZ, [UR23], RZ ;  /* 0x000000ffffff79a7 */ /* 0x004fe20008100417 */
[----:B------:R-:W2:Y:S01]  /*4710*/  SYNCS.PHASECHK.TRANS64.TRYWAIT P0, [UR19+0x1d0], R0 ;  /* 0x0001d000ff0075a7 */ /* 0x000ea20008001113 */
[----:B-1----:R-:W-:Y:S01]  /*4720*/  LOP3.LUT P2, RZ, R6, 0x1, RZ, 0xc0, !PT ;  /* 0x0000000106ff7812 */ /* 0x002fe2000784c0ff */
[----:B--2---:R-:W-:-:S12]  /*4730*/  @!P0 BRA `(.L_x_69) ;  /* 0x0000006800a48947 */ /* 0x004fd80003800000 */
.L_x_176:
[----:B------:R-:W-:Y:S05]  /*4740*/  BRA.U !UP4, `(.L_x_70) ;  /* 0x000000010cb07547 */ /* 0x000fea000b800000 */
[----:B-1----:R-:W-:Y:S01]  /*4750*/  IMAD.U32 R0, RZ, RZ, UR18 ;  /* 0x00000012ff007e24 */ /* 0x002fe2000f8e00ff */
[----:B------:R-:W-:-:S04]  /*4760*/  ULEA UR4, UR12, UR15, 0x3 ;  /* 0x0000000f0c047291 */ /* 0x000fc8000f8e18ff */
[----:B------:R-:W-:Y:S02]  /*4770*/  LEA R4, R0, R1, 0x2 ;  /* 0x0000000100047211 */ /* 0x000fe400078e10ff */
[----:B------:R-:W-:-:S04]  /*4780*/  SHF.L.U32 R0, R2, 0x1f, RZ ;  /* 0x0000001f02007819 */ /* 0x000fc800000006ff */
[----:B------:R-:W5:Y:S01]  /*4790*/  LDL R4, [R4] ;  /* 0x0000000004047983 */ /* 0x000f620000100800 */
[----:B------:R1:W2:Y:S01]  /*47a0*/  SYNCS.PHASECHK.TRANS64.TRYWAIT P1, [UR4], R0 ;  /* 0x00000000ff0075a7 */ /* 0x0002a20008021104 */
[----:B------:R-:W-:Y:S01]  /*47b0*/  UPLOP3.LUT UP2, UPT, UPT, UPT, UPT, 0x40, 0x4 ;  /* 0x000000000004789c */ /* 0x000fe20003f4e870 */
[----:B------:R-:W-:Y:S01]  /*47c0*/  UMOV UR14, UR24 ;  /* 0x00000018000e7c82 */ /* 0x000fe20008000000 */
[----:B------:R-:W-:Y:S01]  /*47d0*/  UMOV UR13, UR22 ;  /* 0x00000016000d7c82 */ /* 0x000fe20008000000 */
[----:B------:R-:W-:-:S08]  /*47e0*/  UMOV UR5, UR12 ;  /* 0x0000000c00057c82 */ /* 0x000fd00008000000 */
.L_x_73:
[----:B------:R-:W-:Y:S02]  /*47f0*/  UIADD3 UR14, UPT, UPT, UR14, 0x1, URZ ;  /* 0x000000010e0e7890 */ /* 0x000fe4000fffe0ff */
[----:B------:R-:W-:Y:S02]  /*4800*/  ULEA UR11, UR5, UR15, 0x3 ;  /* 0x0000000f050b7291 */ /* 0x000fe4000f8e18ff */
[----:B------:R-:W-:Y:S01]  /*4810*/  UISETP.NE.AND UP3, UPT, UR14, URZ, UPT ;  /* 0x000000ff0e00728c */ /* 0x000fe2000bf65270 */
[----:B--234-:R-:W-:Y:S10]  /*4820*/  @P1 BRA `(.L_x_71) ;  /* 0x00000000000c1947 */ /* 0x01cff40003800000 */
[----:B------:R-:W-:Y:S04]  /*4830*/  SHF.L.U32 R5, R2, 0x1f, RZ ;  /* 0x0000001f02057819 */ /* 0x000fe800000006ff */
[----:B------:R-:W2:Y:S02]  /*4840*/  SYNCS.PHASECHK.TRANS64.TRYWAIT P0, [UR11], R5 ;  /* 0x00000005ff0075a7 */ /* 0x000ea4000800110b */
[----:B--2---:R-:W-:Y:S05]  /*4850*/  @!P0 BRA `(.L_x_72) ;  /* 0x0000006800748947 */ /* 0x004fea0003800000 */
.L_x_71:
[----:B------:R-:W-:Y:S01]  /*4860*/  UISETP.NE.AND UP0, UPT, UR13, 0x1, UPT ;  /* 0x000000010d00788c */ /* 0x000fe2000bf05270 */
[----:B------:R-:W-:Y:S01]  /*4870*/  PLOP3.LUT P1, PT, PT, PT, PT, 0x80, 0x8 ;  /* 0x000000000008781c */ /* 0x000fe20003f2f070 */
[----:B------:R-:W-:Y:S02]  /*4880*/  UIADD3 UR4, UPT, UPT, UR5, 0x1, URZ ;  /* 0x0000000105047890 */ /* 0x000fe4000fffe0ff */
[----:B------:R-:W-:Y:S02]  /*4890*/  USHF.L.U32 UR5, UR5, 0x8, URZ ;  /* 0x0000000805057899 */ /* 0x000fe400080006ff */
[----:B------:R-:W-:Y:S01]  /*48a0*/  UISETP.NE.AND UP1, UPT, UR4, 0x18, UPT ;  /* 0x000000180400788c */ /* 0x000fe2000bf25270 */
[----:B------:R-:W-:Y:S01]  /*48b0*/  PLOP3.LUT P0, PT, PT, PT, UP0, 0x80, 0x8 ;  /* 0x000000000008781c */ /* 0x000fe20003f0f008 */
[----:B------:R-:W-:Y:S02]  /*48c0*/  UIADD3 UR8, UPT, UPT, UR17, UR5, URZ ;  /* 0x0000000511087290 */ /* 0x000fe4000fffe0ff */
[----:B------:R-:W-:Y:S02]  /*48d0*/  USEL UR6, URZ, 0x1, UP1 ;  /* 0x00000001ff067887 */ /* 0x000fe40008800000 */
[----:B------:R-:W-:Y:S01]  /*48e0*/  USEL UR12, UR4, URZ, UP1 ;  /* 0x000000ff040c7287 */ /* 0x000fe20008800000 */
[----:B------:R-:W-:Y:S01]  /*48f0*/  UMOV UR9, 0x40004040 ;  /* 0x4000404000097882 */ /* 0x000fe20000000000 */
[----:B------:R-:W-:Y:S02]  /*4900*/  UMOV UR7, 0x40004040 ;  /* 0x4000404000077882 */ /* 0x000fe40000000000 */
[----:B------:R-:W-:Y:S01]  /*4910*/  @UP0 ULEA UR4, UR12, UR15, 0x3 ;  /* 0x0000000f0c040291 */ /* 0x000fe2000f8e18ff */
[----:B------:R-:W-:Y:S01]  /*4920*/  LOP3.LUT R2, R2, UR6, RZ, 0x3c, !PT ;  /* 0x0000000602027c12 */ /* 0x000fe2000f8e3cff */
[----:B------:R-:W-:Y:S02]  /*4930*/  UIADD3 UR6, UPT, UPT, UR16, UR5, URZ ;  /* 0x0000000510067290 */ /* 0x000fe4000fffe0ff */
[----:B------:R-:W-:Y:S01]  /*4940*/  UIADD3 UR13, UPT, UPT, UR13, -0x1, URZ ;  /* 0xffffffff0d0d7890 */ /* 0x000fe2000fffe0ff */
[----:B-1----:R-:W-:Y:S01]  /*4950*/  @P0 SHF.L.U32 R0, R2, 0x1f, RZ ;  /* 0x0000001f02000819 */ /* 0x002fe200000006ff */
[----:B------:R-:W-:Y:S03]  /*4960*/  UMOV UR5, UR12 ;  /* 0x0000000c00057c82 */ /* 0x000fe60008000000 */
[----:B------:R3:W4:Y:S01]  /*4970*/  @P0 SYNCS.PHASECHK.TRANS64.TRYWAIT P1, [UR4], R0 ;  /* 0x00000000ff0005a7 */ /* 0x0007220008021104 */
[----:B------:R-:W-:Y:S11]  /*4980*/  ELECT P0, URZ, PT ;  /* 0x0000000000ff782f */ /* 0x000ff60003800000 */
[----:B------:R-:W-:Y:S02]  /*4990*/  @!UPT UIADD3 URZ, UPT, UPT, URZ, URZ, URZ ;  /* 0x000000fffffff290 */ /* 0x000fe4000fffe0ff */
[----:B-----5:R-:W-:Y:S01]  /*49a0*/  @P0 R2UR.BROADCAST UR10, R4 ;  /* 0x00000000040a02ca */ /* 0x020fe200008e0000 */
[----:B------:R-:W-:Y:S11]  /*49b0*/  UIADD3 UR4, UPT, UPT, UR11, 0xc0, URZ ;  /* 0x000000c00b047890 */ /* 0x000ff6000fffe0ff */
[----:B------:R-:W-:Y:S01]  /*49c0*/  @!UPT UIADD3 URZ, UPT, UPT, URZ, URZ, URZ ;  /* 0x000000fffffff290 */ /* 0x000fe2000fffe0ff */
[----:B------:R3:W-:Y:S01]  /*49d0*/  UTCQMMA gdesc[UR8], gdesc[UR6], tmem[UR10], tmem[UR20], idesc[UR21], UP2 ;  /* 0x00ff1406080075ea */ /* 0x0007e2000900030a */
[----:B------:R-:W-:Y:S01]  /*49e0*/  UPLOP3.LUT UP2, UPT, UPT, UPT, UPT, 0x80, 0x8 ;  /* 0x000000000008789c */ /* 0x000fe20003f4f070 */
[----:B------:R3:W-:Y:S01]  /*49f0*/  UTCBAR [UR4], URZ ;  /* 0x000000ff040073e9 */ /* 0x0007e200080000ff */
[----:B------:R-:W-:Y:S09]  /*4a00*/  BRA.U UP3, `(.L_x_73) ;  /* 0xfffffffd03787547 */ /* 0x000ff2000b83ffff */
.L_x_70:
[----:B---3--:R-:W-:Y:S01]  /*4a10*/  UIADD3 UR4, UPT, UPT, UR18, 0x1, URZ ;  /* 0x0000000112047890 */ /* 0x008fe2000fffe0ff */
[----:B------:R-:W-:Y:S01]  /*4a20*/  LOP3.LUT R3, R3, 0x1, RZ, 0x3c, !PT ;  /* 0x0000000103037812 */ /* 0x000fe200078e3cff */
[----:B------:R-:W-:Y:S02]  /*4a30*/  UIADD3 UR5, UPT, UPT, UR19, 0x1c0, URZ ;  /* 0x000001c013057890 */ /* 0x000fe4000fffe0ff */
[----:B------:R-:W-:-:S04]  /*4a40*/  UISETP.NE.AND UP0, UPT, UR4, 0x2, UPT ;  /* 0x000000020400788c */ /* 0x000fc8000bf05270 */
[----:B------:R-:W-:Y:S02]  /*4a50*/  USEL UR6, URZ, 0x1, UP0 ;  /* 0x00000001ff067887 */ /* 0x000fe40008000000 */
[----:B------:R-:W-:Y:S01]  /*4a60*/  USEL UR18, UR4, URZ, UP0 ;  /* 0x000000ff04127287 */ /* 0x000fe20008000000 */
[----:B------:R2:W-:Y:S03]  /*4a70*/  UTCBAR [UR5], URZ ;  /* 0x000000ff050073e9 */ /* 0x0005e600080000ff */
[----:B------:R-:W-:Y:S01]  /*4a80*/  LOP3.LUT R8, R8, UR6, RZ, 0x3c, !PT ;  /* 0x0000000608087c12 */ /* 0x000fe2000f8e3cff */
[----:B------:R-:W-:Y:S07]  /*4a90*/  @P2 BRA `(.L_x_74) ;  /* 0xfffffff800e82947 */ /* 0x000fee000383ffff */
[----:B------:R-:W3:Y:S01]  /*4aa0*/  S2UR UR6, SR_CgaCtaId ;  /* 0x00000000000679c3 */ /* 0x000ee20000008800 */
[----:B------:R-:W-:Y:S01]  /*4ab0*/  ELECT P0, URZ, PT ;  /* 0x0000000000ff782f */ /* 0x000fe20003800000 */
[----:B-1----:R-:W-:Y:S01]  /*4ac0*/  IMAD.MOV.U32 R0, RZ, RZ, 0x1 ;  /* 0x00000001ff007424 */ /* 0x002fe200078e00ff */
[----:B------:R-:W-:Y:S01]  /*4ad0*/  UIADD3 UR15, UPT, UPT, UR15, 0x1d0, URZ ;  /* 0x000001d00f0f7890 */ /* 0x000fe2000fffe0ff */
[----:B------:R-:W-:Y:S01]  /*4ae0*/  SHF.L.U32 R3, R8, 0x1f, RZ ;  /* 0x0000001f08037819 */ /* 0x000fe200000006ff */
[----:B------:R-:W-:-:S03]  /*4af0*/  UMOV UR4, 0x40 ;  /* 0x0000004000047882 */ /* 0x000fc60000000000 */
[----:B------:R-:W-:Y:S01]  /*4b00*/  UVIRTCOUNT.DEALLOC.SMPOOL 0x80 ;  /* 0x000000800000784c */ /* 0x000fe20000000000 */
[----:B---3--:R-:W-:Y:S02]  /*4b10*/  ULEA UR6, UR6, UR4, 0x18 ;  /* 0x0000000406067291 */ /* 0x008fe4000f8ec0ff */
[----:B------:R-:W-:-:S07]  /*4b20*/  ULEA UR4, UR18, UR15, 0x3 ;  /* 0x0000000f12047291 */ /* 0x000fce000f8e18ff */
[----:B------:R1:W-:Y:S02]  /*4b30*/  @P0 STS.U8 [UR6+0x1c], R0 ;  /* 0x00001c00ff000988 */ /* 0x0003e40008000006 */
[----:B------:R-:W3:Y:S02]  /*4b40*/  SYNCS.PHASECHK.TRANS64.TRYWAIT P0, [UR4], R3 ;  /* 0x00000003ff0075a7 */ /* 0x000ee40008001104 */
[----:B-1-3--:R-:W-:Y:S05]  /*4b50*/  @!P0 BRA `(.L_x_75) ;  /* 0x0000006400cc8947 */ /* 0x00afea0003800000 */
.L_x_179:
[----:B------:R-:W-:-:S04]  /*4b60*/  UIADD3 UR4, UPT, UPT, UR18, 0x1, URZ ;  /* 0x0000000112047890 */ /* 0x000fc8000fffe0ff */
[----:B------:R-:W-:-:S04]  /*4b70*/  UISETP.NE.AND UP0, UPT, UR4, 0x2, UPT ;  /* 0x000000020400788c */ /* 0x000fc8000bf05270 */
[----:B--2---:R-:W-:Y:S02]  /*4b80*/  USEL UR5, URZ, 0x1, UP0 ;  /* 0x00000001ff057887 */ /* 0x004fe40008000000 */
[----:B------:R-:W-:-:S04]  /*4b90*/  USEL UR4, UR4, URZ, UP0 ;  /* 0x000000ff04047287 */ /* 0x000fc80008000000 */
[----:B------:R-:W-:Y:S01]  /*4ba0*/  ULEA UR4, UR4, UR15, 0x3 ;  /* 0x0000000f04047291 */ /* 0x000fe2000f8e18ff */
[----:B-1----:R-:W-:-:S04]  /*4bb0*/  LOP3.LUT R3, R8, UR5, RZ, 0x3c, !PT ;  /* 0x0000000508037c12 */ /* 0x002fc8000f8e3cff */
[----:B------:R-:W-:-:S04]  /*4bc0*/  SHF.L.U32 R3, R3, 0x1f, RZ ;  /* 0x0000001f03037819 */ /* 0x000fc800000006ff */
[----:B------:R-:W1:Y:S02]  /*4bd0*/  SYNCS.PHASECHK.TRANS64.TRYWAIT P0, [UR4], R3 ;  /* 0x00000003ff0075a7 */ /* 0x000e640008001104 */
[----:B-1----:R-:W-:Y:S05]  /*4be0*/  @!P0 BRA `(.L_x_76) ;  /* 0x0000006400c08947 */ /* 0x002fea0003800000 */
.L_x_181:
[----:B------:R-:W-:Y:S01]  /*4bf0*/  NOP ;  /* 0x0000000000007918 */ /* 0x000fe20000000000 */
[----:B-1----:R-:W1:Y:S01]  /*4c00*/  LDS R0, [UR6+0x14] ;  /* 0x00001406ff007984 */ /* 0x002e620008000800 */
[----:B------:R-:W-:Y:S01]  /*4c10*/  LOP3.LUT R2, R9, 0xffff, RZ, 0xc0, !PT ;  /* 0x0000ffff09027812 */ /* 0x000fe200078ec0ff */
[----:B------:R-:W-:Y:S02]  /*4c20*/  IMAD.MOV.U32 R3, RZ, RZ, 0xffff ;  /* 0x0000ffffff037424 */ /* 0x000fe400078e00ff */
[----:B------:R-:W-:Y:S01]  /*4c30*/  IMAD.MOV.U32 R5, RZ, RZ, 0x1 ;  /* 0x00000001ff057424 */ /* 0x000fe200078e00ff */
[----:B------:R-:W-:-:S04]  /*4c40*/  SHF.R.U32.HI R2, RZ, 0x5, R2 ;  /* 0x00000005ff027819 */ /* 0x000fc80000011602 */
[-C--:B------:R-:W-:Y:S02]  /*4c50*/  SHF.L.U32 R3, R3, R2.reuse, RZ ;  /* 0x0000000203037219 */ /* 0x080fe400000006ff */
[----:B------:R-:W-:Y:S02]  /*4c60*/  SHF.L.U32 R5, R5, R2, RZ ;  /* 0x0000000205057219 */ /* 0x000fe400000006ff */
[----:B-1----:R-:W-:-:S04]  /*4c70*/  LOP3.LUT R0, R0, R3, RZ, 0xc0, !PT ;  /* 0x0000000300007212 */ /* 0x002fc800078ec0ff */
[----:B------:R-:W-:-:S13]  /*4c80*/  ISETP.NE.AND P0, PT, R0, R3, PT ;  /* 0x000000030000720c */ /* 0x000fda0003f05270 */
[----:B------:R-:W-:Y:S05]  /*4c90*/  @P0 BRA `(.L_x_77) ;  /* 0x00000000005c0947 */ /* 0x000fea0003800000 */
[----:B------:R-:W1:Y:S02]  /*4ca0*/  LDS R0, [UR6+0x18] ;  /* 0x00001806ff007984 */ /* 0x000e640008000800 */
[----:B-1----:R-:W-:-:S04]  /*4cb0*/  LOP3.LUT R0, R0, R5, RZ, 0xc0, !PT ;  /* 0x0000000500007212 */ /* 0x002fc800078ec0ff */
[----:B------:R-:W-:-:S13]  /*4cc0*/  ISETP.NE.AND P0, PT, R0, R5, PT ;  /* 0x000000050000720c */ /* 0x000fda0003f05270 */
[----:B------:R-:W-:Y:S05]  /*4cd0*/  @P0 BRA `(.L_x_78) ;  /* 0x0000000000400947 */ /* 0x000fea0003800000 */
[----:B------:R-:W-:Y:S01]  /*4ce0*/  R2UR UR4, R3 ;  /* 0x00000000030472ca */ /* 0x000fe200000e0000 */
[----:B------:R-:W1:Y:S01]  /*4cf0*/  S2R R2, SR_LANEID ;  /* 0x0000000000027919 */ /* 0x000e620000000000 */
[----:B------:R-:W-:-:S04]  /*4d00*/  LOP3.LUT R5, RZ, R5, RZ, 0x33, !PT ;  /* 0x00000005ff057212 */ /* 0x000fc800078e33ff */
[----:B------:R-:W2:Y:S07]  /*4d10*/  REDUX UR7, R5 ;  /* 0x00000000050773c4 */ /* 0x000eae0000000000 */
[----:B------:R-:W-:-:S03]  /*4d20*/  ULOP3.LUT UR5, URZ, UR4, URZ, 0x33, !UPT ;  /* 0x00000004ff057292 */ /* 0x000fc6000f8e33ff */
[----:B------:R-:W-:Y:S02]  /*4d30*/  VOTEU.ANY UR4, UPT, PT ;  /* 0x0000000000047886 */ /* 0x000fe400038e0100 */
[----:B------:R-:W-:Y:S01]  /*4d40*/  UFLO.U32 UR4, UR4 ;  /* 0x00000004000472bd */ /* 0x000fe200080e0000 */
[----:B------:R-:W-:-:S04]  /*4d50*/  IMAD.U32 R0, RZ, RZ, UR5 ;  /* 0x00000005ff007e24 */ /* 0x000fc8000f8e00ff */
[----:B------:R-:W3:Y:S02]  /*4d60*/  REDUX UR8, R0 ;  /* 0x00000000000873c4 */ /* 0x000ee40000000000 */
[----:B------:R1:W-:Y:S02]  /*4d70*/  UTCATOMSWS.AND URZ, UR5 ;  /* 0x0000000500ff79e3 */ /* 0x0003e40008000000 */
[----:B-1----:R-:W-:Y:S01]  /*4d80*/  ISETP.EQ.U32.AND P0, PT, R2, UR4, PT ;  /* 0x0000000402007c0c */ /* 0x002fe2000bf02070 */
[----:B--2---:R-:W-:Y:S02]  /*4d90*/  IMAD.U32 R2, RZ, RZ, UR7 ;  /* 0x00000007ff027e24 */ /* 0x004fe4000f8e00ff */
[----:B---3--:R-:W-:-:S10]  /*4da0*/  IMAD.U32 R3, RZ, RZ, UR8 ;  /* 0x00000008ff037e24 */ /* 0x008fd4000f8e00ff */
[----:B------:R1:W-:Y:S04]  /*4db0*/  @P0 ATOMS.AND RZ, [UR6+0x14], R3 ;  /* 0x00001403ffff098c */ /* 0x0003e8000a800006 */
[----:B------:R1:W-:Y:S01]  /*4dc0*/  @P0 ATOMS.AND RZ, [UR6+0x18], R2 ;  /* 0x00001802ffff098c */ /* 0x0003e2000a800006 */
[----:B------:R-:W-:Y:S05]  /*4dd0*/  BRA `(.L_x_79) ;  /* 0x0000000000147947 */ /* 0x000fea0003800000 */
.L_x_78:
[----:B------:R-:W-:Y:S02]  /*4de0*/  MOV R2, 0x4e00 ;  /* 0x00004e0000027802 */ /* 0x000fe40000000f00 */
[----:B----45:R-:W-:Y:S05]  /*4df0*/  CALL.REL.NOINC `($__internal_0_$__cuda_sm10x_tcgen05_guardrail_trap_col_being_dealloced_not_returned_by_alloc) ;  /* 0x0000006800207944 */ /* 0x030fea0003c00000 */
[----:B------:R-:W-:Y:S05]  /*4e00*/  BRA `(.L_x_79) ;  /* 0x0000000000087947 */ /* 0x000fea0003800000 */
.L_x_77:
[----:B------:R-:W-:Y:S02]  /*4e10*/  MOV R2, 0x4e30 ;  /* 0x00004e3000027802 */ /* 0x000fe40000000f00 */
[----:B----45:R-:W-:Y:S05]  /*4e20*/  CALL.REL.NOINC `($__internal_2_$__cuda_sm10x_tcgen05_guardrail_trap_unallocated_columns_being_dealloced) ;  /* 0x00000068002c7944 */ /* 0x030fea0003c00000 */
.L_x_79:
[----:B------:R-:W-:Y:S01]  /*4e30*/  NOP ;  /* 0x0000000000007918 */ /* 0x000fe20000000000 */
[----:B------:R-:W-:Y:S05]  /*4e40*/  EXIT ;  /* 0x000000000000794d */ /* 0x000fea0003800000 */
.L_x_63:
[----:B------:R-:W2:Y:S01]  /*4e50*/  LDCU UR5, c[0x0][0x384] ;  /* 0x00007080ff0577ac */ /* 0x000ea20008000800 */
[----:B------:R-:W-:Y:S02]  /*4e60*/  UISETP.NE.OR UP0, UPT, UR18, 0x3, !UP3 ;  /* 0x000000031200788c */ /* 0x000fe4000df05670 */
[----:B--2---:R-:W-:-:S07]  /*4e70*/  UIADD3 UR5, UPT, UPT, UR5, 0x7f, URZ ;  /* 0x0000007f05057890 */ /* 0x004fce000fffe0ff */
[----:B------:R-:W-:Y:S05]  /*4e80*/  BRA.U UP0, `(.L_x_80) ;  /* 0x00000015002c7547 */ /* 0x000fea000b800000 */
[----:B------:R-:W2:Y:S01]  /*4e90*/  LDCU UR53, c[0x0][0x388] ;  /* 0x00007100ff3577ac */ /* 0x000ea20008000800 */
[----:B------:R-:W3:Y:S01]  /*4ea0*/  S2UR UR10, SR_CgaCtaId ;  /* 0x00000000000a79c3 */ /* 0x000ee20000008800 */
[----:B------:R-:W-:Y:S01]  /*4eb0*/  R2UR UR45, R135 ;  /* 0x00000000872d72ca */ /* 0x000fe200000e0000 */
[----:B------:R-:W-:Y:S01]  /*4ec0*/  IMAD.MOV.U32 R10, RZ, RZ, 0x1 ;  /* 0x00000001ff0a7424 */ /* 0x000fe200078e00ff */
[----:B------:R-:W-:Y:S01]  /*4ed0*/  USHF.R.S32.HI UR4, URZ, 0x1f, UR5 ;  /* 0x0000001fff047899 */ /* 0x000fe20008011405 */
[----:B------:R-:W-:Y:S01]  /*4ee0*/  R2UR UR44, R160 ;  /* 0x00000000a02c72ca */ /* 0x000fe200000e0000 */
[----:B------:R-:W4:Y:S01]  /*4ef0*/  LDCU UR38, c[0x0][0x370] ;  /* 0x00006e00ff2677ac */ /* 0x000f220008000800 */
[----:B------:R-:W-:Y:S02]  /*4f00*/  IMAD.MOV.U32 R8, RZ, RZ, RZ ;  /* 0x000000ffff087224 */ /* 0x000fe400078e00ff */
[----:B------:R-:W1:Y:S01]  /*4f10*/  LDC.64 R14, c[0x0][0x348] ;  /* 0x0000d200ff0e7b82 */ /* 0x000e620000000a00 */
[----:B------:R-:W-:Y:S01]  /*4f20*/  ULEA.HI UR4, UR4, UR5, URZ, 0x7 ;  /* 0x0000000504047291 */ /* 0x000fe2000f8f38ff */
[----:B------:R-:W4:Y:S03]  /*4f30*/  LDCU.128 UR32, c[0x0][0xc10] ;  /* 0x00018200ff2077ac */ /* 0x000f260008000c00 */
[----:B------:R-:W-:Y:S01]  /*4f40*/  USHF.R.S32.HI UR27, URZ, 0x7, UR4 ;  /* 0x00000007ff1b7899 */ /* 0x000fe20008011404 */
[----:B--2---:R-:W-:Y:S01]  /*4f50*/  IMAD.U32 R0, RZ, RZ, UR53 ;  /* 0x00000035ff007e24 */ /* 0x004fe2000f8e00ff */
[----:B------:R-:W2:Y:S04]  /*4f60*/  LDCU UR37, c[0x0][0x374] ;  /* 0x00006e80ff2577ac */ /* 0x000ea80008000800 */
[----:B------:R-:W-:Y:S01]  /*4f70*/  IMAD.U32 R3, RZ, RZ, UR27 ;  /* 0x0000001bff037e24 */ /* 0x000fe2000f8e00ff */
[----:B------:R-:W-:Y:S01]  /*4f80*/  IABS R0, R0 ;  /* 0x0000000000007213 */ /* 0x000fe20000000000 */
[----:B------:R-:W4:Y:S03]  /*4f90*/  LDCU.64 UR4, c[0x0][0x988] ;  /* 0x00013100ff0477ac */ /* 0x000f260008000a00 */
[----:B------:R-:W-:Y:S01]  /*4fa0*/  IABS R2, R3 ;  /* 0x0000000300027213 */ /* 0x000fe20000000000 */
[----:B------:R-:W1:Y:S01]  /*4fb0*/  LDCU.64 UR30, c[0x0][0x990] ;  /* 0x00013200ff1e77ac */ /* 0x000e620008000a00 */
[----:B------:R-:W-:-:S02]  /*4fc0*/  R2UR UR25, R0 ;  /* 0x00000000001972ca */ /* 0x000fc400000e0000 */
[----:B------:R-:W-:Y:S01]  /*4fd0*/  R2UR UR26, R2 ;  /* 0x00000000021a72ca */ /* 0x000fe200000e0000 */
[----:B------:R-:W-:Y:S01]  /*4fe0*/  UMOV UR22, 0x400 ;  /* 0x0000040000167882 */ /* 0x000fe20000000000 */
[----:B------:R-:W1:Y:S01]  /*4ff0*/  LDCU UR17, c[0x0][0xc0c] ;  /* 0x00018180ff1177ac */ /* 0x000e620008000800 */
[----:B---3--:R-:W-:Y:S01]  /*5000*/  ULEA UR22, UR10, UR22, 0x18 ;  /* 0x000000160a167291 */ /* 0x008fe2000f8ec0ff */
[----:B------:R-:W3:Y:S07]  /*5010*/  LDCU UR54, c[0x0][0xc20] ;  /* 0x00018400ff3677ac */ /* 0x000eee0008000800 */
[----:B------:R-:W2:Y:S01]  /*5020*/  I2F.RP R4, UR25 ;  /* 0x0000001900047d06 */ /* 0x000ea20008209400 */
[----:B----4-:R-:W-:Y:S01]  /*5030*/  UISETP.NE.U32.AND UP0, UPT, UR4, URZ, UPT ;  /* 0x000000ff0400728c */ /* 0x010fe2000bf05070 */
[----:B------:R-:W4:Y:S01]  /*5040*/  LDCU UR4, c[0x0][0xc30] ;  /* 0x00018600ff0477ac */ /* 0x000f220008000800 */
[----:B------:R-:W4:Y:S05]  /*5050*/  LDCU UR29, c[0x0][0x38c] ;  /* 0x00007180ff1d77ac */ /* 0x000f2a0008000800 */
[----:B------:R-:W3:Y:S01]  /*5060*/  I2F.RP R2, UR26 ;  /* 0x0000001a00027d06 */ /* 0x000ee20008209400 */
[----:B------:R-:W-:-:S02]  /*5070*/  UISETP.NE.AND.EX UP0, UPT, UR5, URZ, UPT, UP0 ;  /* 0x000000ff0500728c */ /* 0x000fc4000bf05300 */
[----:B------:R-:W-:Y:S02]  /*5080*/  UIADD3 UR48, UPT, UPT, UR22, 0x188, URZ ;  /* 0x0000018816307890 */ /* 0x000fe4000fffe0ff */
[----:B------:R-:W-:-:S03]  /*5090*/  UIADD3 UR36, UPT, UPT, UR22, 0x180, URZ ;  /* 0x0000018016247890 */ /* 0x000fc6000fffe0ff */
[----:B--2---:R-:W2:Y:S01]  /*50a0*/  MUFU.RCP R0, R4 ;  /* 0x0000000400007308 */ /* 0x004ea20000001000 */
[----:B------:R-:W-:Y:S02]  /*50b0*/  UPRMT UR48, UR10, 0x654, UR48 ;  /* 0x000006540a307896 */ /* 0x000fe40008000030 */
[----:B------:R-:W-:Y:S02]  /*50c0*/  UPRMT UR49, UR10, 0x654, UR36 ;  /* 0x000006540a317896 */ /* 0x000fe40008000024 */
[----:B------:R-:W-:Y:S02]  /*50d0*/  UIMAD.WIDE.U32 UR12, UR38, UR32, URZ ;  /* 0x00000020260c72a5 */ /* 0x000fe4000f8e00ff */
[----:B------:R-:W-:Y:S01]  /*50e0*/  UIMAD.WIDE.U32 UR14, UR37, UR35, URZ ;  /* 0x00000023250e72a5 */ /* 0x000fe2000f8e00ff */
[----:B---3--:R-:W3:Y:S01]  /*50f0*/  MUFU.RCP R2, R2 ;  /* 0x0000000200027308 */ /* 0x008ee20000001000 */
[----:B------:R-:W-:Y:S01]  /*5100*/  UMOV UR8, URZ ;  /* 0x000000ff00087c82 */ /* 0x000fe20008000000 */
[----:B------:R-:W-:-:S02]  /*5110*/  UP2UR UR50, UPR, URZ, 0x1 ;  /* 0x00000001ff327883 */ /* 0x000fc40008000000 */
[----:B-1----:R-:W-:Y:S02]  /*5120*/  UISETP.NE.AND UP0, UPT, UR39, 0x1, UPT ;  /* 0x000000012700788c */ /* 0x002fe4000bf05270 */
[----:B------:R-:W-:Y:S02]  /*5130*/  UISETP.NE.U32.AND UP0, UPT, UR30, URZ, UPT ;  /* 0x000000ff1e00728c */ /* 0x000fe4000bf05070 */
[----:B------:R-:W-:Y:S01]  /*5140*/  UIADD3 UR46, UPT, UPT, UR22, 0x1b8, URZ ;  /* 0x000001b8162e7890 */ /* 0x000fe2000fffe0ff */
[----:B--2---:R-:W-:Y:S01]  /*5150*/  VIADD R0, R0, 0xffffffe ;  /* 0x0ffffffe00007836 */ /* 0x004fe20000000000 */
[----:B------:R-:W-:Y:S02]  /*5160*/  UISETP.GE.AND UP2, UPT, UR39, 0x1, UPT ;  /* 0x000000012700788c */ /* 0x000fe4000bf46270 */
[----:B------:R-:W-:Y:S01]  /*5170*/  UISETP.NE.AND.EX UP5, UPT, UR31, URZ, UPT, UP0 ;  /* 0x000000ff1f00728c */ /* 0x000fe2000bfa5300 */
[----:B------:R-:W-:Y:S02]  /*5180*/  UMOV UR43, UR13 ;  /* 0x0000000d002b7c82 */ /* 0x000fe40008000000 */
[----:B------:R-:W1:Y:S01]  /*5190*/  F2I.FTZ.U32.TRUNC.NTZ R0, R0 ;  /* 0x0000000000007305 */ /* 0x000e62000021f000 */
[----:B------:R-:W-:Y:S01]  /*51a0*/  UMOV UR42, UR15 ;  /* 0x0000000f002a7c82 */ /* 0x000fe20008000000 */
[----:B---3--:R-:W-:Y:S01]  /*51b0*/  VIADD R2, R2, 0xffffffe ;  /* 0x0ffffffe02027836 */ /* 0x008fe20000000000 */
[----:B------:R-:W-:-:S02]  /*51c0*/  UISETP.NE.AND UP2, UPT, UR17, 0x1, UPT ;  /* 0x000000011100788c */ /* 0x000fc4000bf45270 */
[----:B------:R-:W-:Y:S02]  /*51d0*/  UISETP.NE.AND UP0, UPT, UR34, 0x1, UPT ;  /* 0x000000012200788c */ /* 0x000fe4000bf05270 */
[----:B------:R-:W-:Y:S01]  /*51e0*/  UPLOP3.LUT UP4, UPT, UPT, UPT, UPT, 0x40, 0x4 ;  /* 0x000000000004789c */ /* 0x000fe20003f8e870 */
[----:B------:R-:W2:Y:S01]  /*51f0*/  F2I.FTZ.U32.TRUNC.NTZ R2, R2 ;  /* 0x0000000200027305 */ /* 0x000ea2000021f000 */
[----:B------:R-:W3:Y:S01]  /*5200*/  LDCU.64 UR18, c[0x0][0xc28] ;  /* 0x00018500ff1277ac */ /* 0x000ee20008000a00 */
[----:B------:R-:W-:Y:S01]  /*5210*/  UPRMT UR46, URZ, 0x654, UR46 ;  /* 0x00000654ff2e7896 */ /* 0x000fe2000800002e */
[----:B-1----:R-:W-:Y:S01]  /*5220*/  R2UR UR7, R0 ;  /* 0x00000000000772ca */ /* 0x002fe200000e0000 */
[----:B------:R-:W-:Y:S01]  /*5230*/  USHF.R.U32.HI UR43, URZ, UR33, UR43 ;  /* 0x00000021ff2b7299 */ /* 0x000fe2000801162b */
[----:B------:R-:W-:Y:S01]  /*5240*/  IABS R0, R3 ;  /* 0x0000000300007213 */ /* 0x000fe20000000000 */
[----:B------:R-:W-:Y:S02]  /*5250*/  USHF.R.U32.HI UR42, URZ, UR54, UR42 ;  /* 0x00000036ff2a7299 */ /* 0x000fe4000801162a */
[----:B----4-:R-:W-:-:S02]  /*5260*/  UISETP.NE.AND UP3, UPT, UR4, 0x1, UPT ;  /* 0x000000010400788c */ /* 0x010fc4000bf65270 */
[----:B------:R-:W-:Y:S01]  /*5270*/  IMAD.MOV R0, RZ, RZ, -R0 ;  /* 0x000000ffff007224 */ /* 0x000fe200078e0a00 */
[----:B--2---:R-:W-:Y:S01]  /*5280*/  R2UR UR9, R2 ;  /* 0x00000000020972ca */ /* 0x004fe200000e0000 */
[----:B------:R-:W-:Y:S01]  /*5290*/  IMAD.MOV.U32 R2, RZ, RZ, 0x2000 ;  /* 0x00002000ff027424 */ /* 0x000fe200078e00ff */
[----:B------:R-:W-:Y:S02]  /*52a0*/  UISETP.NE.AND UP2, UPT, UR53, URZ, UPT ;  /* 0x000000ff3500728c */ /* 0x000fe4000bf45270 */
[----:B------:R-:W-:Y:S01]  /*52b0*/  R2UR UR47, R0 ;  /* 0x00000000002f72ca */ /* 0x000fe200000e0000 */
[----:B------:R-:W-:Y:S02]  /*52c0*/  UIADD3 UR5, UPT, UPT, URZ, -UR7, URZ ;  /* 0x80000007ff057290 */ /* 0x000fe4000fffe0ff */
[----:B------:R-:W-:Y:S02]  /*52d0*/  UISETP.NE.AND UP0, UPT, UR29, URZ, UPT ;  /* 0x000000ff1d00728c */ /* 0x000fe4000bf05270 */
[----:B------:R-:W-:-:S02]  /*52e0*/  UIMAD UR5, UR5, UR25, URZ ;  /* 0x00000019050572a4 */ /* 0x000fc4000f8e02ff */
[----:B------:R-:W-:Y:S02]  /*52f0*/  UISETP.NE.AND UP6, UPT, UR27, URZ, UPT ;  /* 0x000000ff1b00728c */ /* 0x000fe4000bfc5270 */
[----:B------:R-:W-:-:S04]  /*5300*/  UIADD3 UR6, UPT, UPT, URZ, -UR9, URZ ;  /* 0x80000009ff067290 */ /* 0x000fc8000fffe0ff */
[----:B------:R-:W-:-:S03]  /*5310*/  UIMAD UR10, UR6, UR26, URZ ;  /* 0x0000001a060a72a4 */ /* 0x000fc6000f8e02ff */
[----:B------:R-:W-:Y:S01]  /*5320*/  UMOV UR6, URZ ;  /* 0x000000ff00067c82 */ /* 0x000fe20008000000 */
[----:B------:R-:W-:Y:S02]  /*5330*/  UIMAD.WIDE.U32 UR8, UR9, UR10, UR8 ;  /* 0x0000000a090872a5 */ /* 0x000fe4000f8e0008 */
[----:B------:R-:W-:-:S07]  /*5340*/  UIMAD.WIDE.U32 UR40, UR7, UR5, UR6 ;  /* 0x00000005072872a5 */ /* 0x000fce000f8e0006 */
[----:B------:R-:W-:Y:S01]  /*5350*/  UMOV UR40, UR41 ;  /* 0x0000002900287c82 */ /* 0x000fe20008000000 */
[----:B---3--:R-:W-:-:S05]  /*5360*/  UMOV UR41, UR9 ;  /* 0x0000000900297c82 */ /* 0x008fca0008000000 */
.L_x_89:
[----:B------:R-:W-:Y:S04]  /*5370*/  SHF.L.U32 R3, R8, 0x1f, RZ ;  /* 0x0000001f08037819 */ /* 0x000fe800000006ff */
[----:B-1----:R-:W1:Y:S02]  /*5380*/  SYNCS.PHASECHK.TRANS64.TRYWAIT P0, [UR22+0x1b0], R3 ;  /* 0x0001b003ff0075a7 */ /* 0x002e640008001116 */
[----:B-1----:R-:W-:Y:S05]  /*5390*/  @!P0 BRA `(.L_x_81) ;  /* 0x0000005c00ec8947 */ /* 0x002fea0003800000 */
.L_x_183:
[----:B------:R-:W2:Y:S01]  /*53a0*/  LDS.128 R4, [UR22+0x1f0] ;  /* 0x0001f016ff047984 */ /* 0x000ea20008000c00 */
[----:B------:R-:W-:Y:S01]  /*53b0*/  UISETP.GE.AND UP0, UPT, UR39, 0x1, UPT ;  /* 0x000000012700788c */ /* 0x000fe2000bf06270 */
[----:B------:R-:W-:Y:S01]  /*53c0*/  @!PT LDS RZ, [RZ] ;  /* 0x00000000fffff984 */ /* 0x000fe20000000800 */
[----:B------:R-:W-:Y:S01]  /*53d0*/  @!PT LDS RZ, [RZ] ;  /* 0x00000000fffff984 */ /* 0x000fe20000000800 */
[----:B------:R-:W-:Y:S01]  /*53e0*/  @!PT LDS RZ, [RZ] ;  /* 0x00000000fffff984 */ /* 0x000fe20000000800 */
[----:B------:R-:W-:Y:S01]  /*53f0*/  @!PT LDS RZ, [RZ] ;  /* 0x00000000fffff984 */ /* 0x000fe20000000800 */
[----:B------:R3:W-:Y:S06]  /*5400*/  MEMBAR.ALL.CTA ;  /* 0x0000000000007992 */ /* 0x0007ec0000008000 */
[----:B---3--:R-:W3:Y:S02]  /*5410*/  FENCE.VIEW.ASYNC.S ;  /* 0x00000000000073c6 */ /* 0x008ee40000000000 */
[----:B---3--:R-:W-:Y:S01]  /*5420*/  SYNCS.ARRIVE.TRANS64.RED.A1T0 RZ, [UR46], RZ ;  /* 0x000000ffffff79a7 */ /* 0x008fe2000810042e */
[----:B--2---:R-:W-:Y:S11]  /*5430*/  LOP3.LUT P0, RZ, R6, 0x1, RZ, 0xc0, !PT ;  /* 0x0000000106ff7812 */ /* 0x004ff6000780c0ff */
[----:B------:R-:W-:Y:S02]  /*5440*/  @!UPT UIADD3 URZ, UPT, UPT, URZ, URZ, URZ ;  /* 0x000000fffffff290 */ /* 0x000fe4000fffe0ff */
[----:B------:R-:W-:Y:S01]  /*5450*/  VOTEU.ANY UP2, P0 ;  /* 0x0000000000ff7886 */ /* 0x000fe20000040100 */
[----:B------:R-:W-:Y:S11]  /*5460*/  PLOP3.LUT P0, PT, PT, PT, UP2, 0x80, 0x8 ;  /* 0x000000000008781c */ /* 0x000ff60003f0f028 */
[----:B------:R-:W-:Y:S02]  /*5470*/  @!UPT UIADD3 URZ, UPT, UPT, URZ, URZ, URZ ;  /* 0x000000fffffff290 */ /* 0x000fe4000fffe0ff */
[----:B-1----:R-:W-:Y:S02]  /*5480*/  @P0 MOV R3, R4 ;  /* 0x0000000400030202 */ /* 0x002fe40000000f00 */
[----:B------:R-:W-:Y:S02]  /*5490*/  @P0 LOP3.LUT R0, R5, 0xffff, RZ, 0xc0, !PT ;  /* 0x0000ffff05000812 */ /* 0x000fe400078ec0ff */
[----:B------:R-:W-:Y:S02]  /*54a0*/  @P0 R2UR UR5, R3 ;  /* 0x00000000030502ca */ /* 0x000fe400000e0000 */
[----:B------:R-:W-:Y:S11]  /*54b0*/  @P0 R2UR UR4, R0 ;  /* 0x00000000000402ca */ /* 0x000ff600000e0000 */
[----:B------:R-:W-:Y:S02]  /*54c0*/  @UP2 UMOV UR16, UR5 ;  /* 0x0000000500102c82 */ /* 0x000fe40008000000 */
[----:B------:R-:W-:Y:S01]  /*54d0*/  @UP2 UMOV UR15, UR4 ;  /* 0x00000004000f2c82 */ /* 0x000fe20008000000 */
[----:B------:R-:W-:Y:S05]  /*54e0*/  BRA.U !UP0, `(.L_x_82) ;  /* 0x0000000108c07547 */ /* 0x000fea000b800000 */
[----:B------:R-:W-:Y:S02]  /*54f0*/  UIMAD.WIDE.U32 UR8, UR15, UR35, URZ ;  /* 0x000000230f0872a5 */ /* 0x000fe4000f8e00ff */
[----:B------:R-:W-:Y:S02]  /*5500*/  UP2UR UR14, UPR, URZ, 0x4 ;  /* 0x00000004ff0e7883 */ /* 0x000fe40008000000 */
[----:B------:R-:W-:Y:S02]  /*5510*/  UISETP.NE.AND UP2, UPT, UR34, 0x1, UPT ;  /* 0x000000012200788c */ /* 0x000fe4000bf45270 */
[----:B------:R-:W-:Y:S02]  /*5520*/  UIMAD.WIDE.U32 UR10, UR16, UR32, URZ ;  /* 0x00000020100a72a5 */ /* 0x000fe4000f8e00ff */
[----:B------:R-:W-:Y:S02]  /*5530*/  USEL UR4, UR37, UR42, !UP2 ;  /* 0x0000002a25047287 */ /* 0x000fe4000d000000 */
[----:B------:R-:W-:Y:S02]  /*5540*/  UISETP.NE.AND UP0, UPT, UR17, 0x1, UPT ;  /* 0x000000011100788c */ /* 0x000fe4000bf05270 */
[----:B------:R-:W-:Y:S02]  /*5550*/  UP2UR UR24, UPR, URZ, 0x2 ;  /* 0x00000002ff187883 */ /* 0x000fe40008000000 */
[----:B------:R-:W-:Y:S02]  /*5560*/  UISETP.NE.AND UP1, UPT, UR39, 0x1, UPT ;  /* 0x000000012700788c */ /* 0x000fe4000bf25270 */
[----:B------:R-:W-:Y:S02]  /*5570*/  UIMAD.WIDE.U32 UR12, UR4, UR18, URZ ;  /* 0x00000012040c72a5 */ /* 0x000fe4000f8e00ff */
[----:B------:R-:W-:Y:S01]  /*5580*/  USEL UR7, UR38, UR43, !UP0 ;  /* 0x0000002b26077287 */ /* 0x000fe2000c000000 */
[----:B------:R-:W-:Y:S02]  /*5590*/  UMOV UR5, UR9 ;  /* 0x0000000900057c82 */ /* 0x000fe40008000000 */
[----:B------:R-:W-:Y:S02]  /*55a0*/  USHF.R.U32.HI UR6, URZ, UR54, UR5 ;  /* 0x00000036ff067299 */ /* 0x000fe40008011605 */
[----:B------:R-:W-:Y:S02]  /*55b0*/  UIMAD.WIDE.U32 UR20, UR7, UR18, URZ ;  /* 0x00000012071472a5 */ /* 0x000fe4000f8e00ff */
[----:B------:R-:W-:Y:S02]  /*55c0*/  USEL UR6, UR15, UR6, !UP2 ;  /* 0x000000060f067287 */ /* 0x000fe4000d000000 */
[----:B------:R-:W-:Y:S01]  /*55d0*/  UISETP.NE.AND UP2, UPT, UR14, URZ, UPT ;  /* 0x000000ff0e00728c */ /* 0x000fe2000bf45270 */
[----:B------:R-:W-:Y:S01]  /*55e0*/  UMOV UR5, UR11 ;  /* 0x0000000b00057c82 */ /* 0x000fe20008000000 */
[----:B------:R-:W-:Y:S02]  /*55f0*/  UIMAD.WIDE.U32 UR10, UR6, UR18, URZ ;  /* 0x00000012060a72a5 */ /* 0x000fe4000f8e00ff */
[----:B------:R-:W-:Y:S03]  /*5600*/  USHF.R.U32.HI UR8, URZ, UR33, UR5 ;  /* 0x00000021ff087299 */ /* 0x000fe60008011605 */
[----:B------:R-:W-:Y:S02]  /*5610*/  UMOV UR5, UR13 ;  /* 0x0000000d00057c82 */ /* 0x000fe40008000000 */
[----:B------:R-:W-:Y:S03]  /*5620*/  @UP1 USHF.R.U32.HI UR4, URZ, UR19, UR5 ;  /* 0x00000013ff041299 */ /* 0x000fe60008011605 */
[----:B------:R-:W-:Y:S01]  /*5630*/  UMOV UR5, UR21 ;  /* 0x0000001500057c82 */ /* 0x000fe20008000000 */
[----:B------:R-:W-:Y:S02]  /*5640*/  UIMAD UR4, UR39, UR4, URZ ;  /* 0x00000004270472a4 */ /* 0x000fe4000f8e02ff */
[----:B------:R-:W-:Y:S02]  /*5650*/  @UP1 USHF.R.U32.HI UR7, URZ, UR19, UR5 ;  /* 0x00000013ff071299 */ /* 0x000fe40008011605 */
[----:B------:R-:W-:Y:S02]  /*5660*/  USEL UR5, UR16, UR8, !UP0 ;  /* 0x0000000810057287 */ /* 0x000fe4000c000000 */
[----:B------:R-:W-:Y:S02]  /*5670*/  UIMAD UR8, UR39, UR7, URZ ;  /* 0x00000007270872a4 */ /* 0x000fe4000f8e02ff */
[----:B------:R-:W-:Y:S03]  /*5680*/  UISETP.GE.AND UP0, UPT, UR6, UR4, UPT ;  /* 0x000000040600728c */ /* 0x000fe6000bf06270 */
[----:B------:R-:W-:Y:S01]  /*5690*/  UMOV UR4, UR11 ;  /* 0x0000000b00047c82 */ /* 0x000fe20008000000 */
[----:B------:R-:W-:Y:S02]  /*56a0*/  UISETP.GE.OR UP0, UPT, UR5, UR8, UP0 ;  /* 0x000000080500728c */ /* 0x000fe40008706670 */
[----:B------:R-:W-:Y:S02]  /*56b0*/  USHF.R.U32.HI UR4, URZ, UR19, UR4 ;  /* 0x00000013ff047299 */ /* 0x000fe40008011604 */
[----:B------:R-:W-:Y:S02]  /*56c0*/  UIMAD.WIDE.U32 UR8, UR5, UR18, URZ ;  /* 0x00000012050872a5 */ /* 0x000fe4000f8e00ff */
[----:B------:R-:W-:Y:S04]  /*56d0*/  USEL UR10, UR6, UR4, !UP1 ;  /* 0x00000004060a7287 */ /* 0x000fe8000c800000 */
[----:B------:R-:W-:Y:S01]  /*56e0*/  UIADD3 UR11, UPT, UPT, -UR10, URZ, URZ ;  /* 0x000000ff0a0b7290 */ /* 0x000fe2000fffe1ff */
[----:B------:R-:W-:Y:S02]  /*56f0*/  @!UP0 UMOV UR4, UR9 ;  /* 0x0000000900048c82 */ /* 0x000fe40008000000 */
[----:B------:R-:W-:Y:S02]  /*5700*/  @!UP0 USHF.R.U32.HI UR4, URZ, UR19, UR4 ;  /* 0x00000013ff048299 */ /* 0x000fe40008011604 */
[----:B------:R-:W-:Y:S02]  /*5710*/  UIMAD UR8, UR39, UR11, UR6 ;  /* 0x0000000b270872a4 */ /* 0x000fe4000f8e0206 */
[----:B------:R-:W-:Y:S02]  /*5720*/  @!UP0 USEL UR4, UR5, UR4, !UP1 ;  /* 0x0000000405048287 */ /* 0x000fe4000c800000 */
[----:B------:R-:W-:Y:S02]  /*5730*/  UISETP.NE.AND UP1, UPT, UR24, URZ, UPT ;  /* 0x000000ff1800728c */ /* 0x000fe4000bf25270 */
[----:B------:R-:W-:Y:S02]  /*5740*/  @!UP0 UIMAD UR8, UR7, UR8, UR4 ;  /* 0x00000008070882a4 */ /* 0x000fe4000f8e0204 */
[----:B------:R-:W-:Y:S02]  /*5750*/  @!UP0 UIADD3 UR9, UPT, UPT, UR10, -UR4, URZ ;  /* 0x800000040a098290 */ /* 0x000fe4000fffe0ff */
[----:B------:R-:W-:Y:S02]  /*5760*/  UIADD3 UR4, UPT, UPT, -UR5, URZ, URZ ;  /* 0x000000ff05047290 */ /* 0x000fe4000fffe1ff */
[----:B------:R-:W-:Y:S02]  /*5770*/  UIADD3 UR7, UPT, UPT, -UR6, URZ, URZ ;  /* 0x000000ff06077290 */ /* 0x000fe4000fffe1ff */
[----:B------:R-:W-:Y:S02]  /*5780*/  @!UP0 UIMAD UR6, UR9, UR39, UR5 ;  /* 0x00000027090682a4 */ /* 0x000fe4000f8e0205 */
[----:B------:R-:W-:Y:S02]  /*5790*/  UIMAD UR16, UR17, UR4, UR16 ;  /* 0x00000004111072a4 */ /* 0x000fe4000f8e0210 */
[----:B------:R-:W-:Y:S01]  /*57a0*/  UIMAD UR15, UR34, UR7, UR15 ;  /* 0x00000007220f72a4 */ /* 0x000fe2000f8e020f */
[----:B------:R-:W-:Y:S02]  /*57b0*/  @!UP0 UMOV UR5, UR8 ;  /* 0x0000000800058c82 */ /* 0x000fe40008000000 */
[----:B------:R-:W-:Y:S02]  /*57c0*/  UIMAD UR16, UR5, UR17, UR16 ;  /* 0x00000011051072a4 */ /* 0x000fe4000f8e0210 */
[----:B------:R-:W-:Y:S11]  /*57d0*/  UIMAD UR15, UR6, UR34, UR15 ;  /* 0x00000022060f72a4 */ /* 0x000ff6000f8e020f */
[----:B------:R-:W-:Y:S01]  /*57e0*/  @!UPT UIADD3 URZ, UPT, UPT, URZ, URZ, URZ ;  /* 0x000000fffffff290 */ /* 0x000fe2000fffe0ff */
.L_x_82:
[----:B------:R-:W1:Y:S01]  /*57f0*/  @!UP3 LDCU.128 UR8, c[0x0][0xc10] ;  /* 0x00018200ff08b7ac */ /* 0x000e620008000c00 */
[----:B------:R-:W-:Y:S04]  /*5800*/  MOV R0, UR23 ;  /* 0x0000001700007c02 */ /* 0x000fe80008000f00 */
[----:B------:R-:W-:Y:S01]  /*5810*/  IABS R0, R0 ;  /* 0x0000000000007213 */ /* 0x000fe20000000000 */
[----:B------:R-:W2:Y:S01]  /*5820*/  @!UP3 LDCU UR5, c[0x0][0xc0c] ;  /* 0x00018180ff05b7ac */ /* 0x000ea20008000800 */
[----:B-1----:R-:W-:Y:S07]  /*5830*/  UIMAD.WIDE.U32 UR6, UR16, UR8, URZ ;  /* 0x00000008100672a5 */ /* 0x002fee000f8e00ff */
[----:B------:R-:W-:Y:S01]  /*5840*/  @!UP3 UMOV UR4, UR7 ;  /* 0x000000070004bc82 */ /* 0x000fe20008000000 */
[----:B--2---:R-:W-:Y:S02]  /*5850*/  @!UP3 UISETP.NE.AND UP0, UPT, UR5, 0x1, UPT ;  /* 0x000000010500b88c */ /* 0x004fe4000bf05270 */
[----:B------:R-:W-:Y:S02]  /*5860*/  @!UP3 USHF.R.U32.HI UR4, URZ, UR9, UR4 ;  /* 0x00000009ff04b299 */ /* 0x000fe40008011604 */
[----:B------:R-:W-:Y:S02]  /*5870*/  UIMAD.WIDE.U32 UR6, UR15, UR11, URZ ;  /* 0x0000000b0f0672a5 */ /* 0x000fe4000f8e00ff */
[----:B------:R-:W-:Y:S02]  /*5880*/  @!UP3 USEL UR8, UR16, UR4, !UP0 ;  /* 0x000000041008b287 */ /* 0x000fe4000c000000 */
[----:B------:R-:W-:Y:S03]  /*5890*/  @!UP3 UISETP.NE.AND UP0, UPT, UR10, 0x1, UPT ;  /* 0x000000010a00b88c */ /* 0x000fe6000bf05270 */
[----:B------:R-:W-:Y:S02]  /*58a0*/  @!UP3 UMOV UR6, UR7 ;  /* 0x000000070006bc82 */ /* 0x000fe40008000000 */
[----:B------:R-:W1:Y:S02]  /*58b0*/  @!UP3 LDCU UR4, c[0x0][0xc20] ;  /* 0x00018400ff04b7ac */ /* 0x000e640008000800 */
[----:B-1----:R-:W-:Y:S04]  /*58c0*/  @!UP3 USHF.R.U32.HI UR6, URZ, UR4, UR6 ;  /* 0x00000004ff06b299 */ /* 0x002fe80008011606 */
[----:B------:R-:W-:Y:S04]  /*58d0*/  @!UP3 USEL UR6, UR15, UR6, !UP0 ;  /* 0x000000060f06b287 */ /* 0x000fe8000c000000 */
[----:B------:R-:W-:Y:S02]  /*58e0*/  @!UP3 UIADD3 UR4, UPT, UPT, -UR8, UR6, URZ ;  /* 0x000000060804b290 */ /* 0x000fe4000fffe1ff */
[----:B------:R-:W-:Y:S02]  /*58f0*/  @!UP3 UIADD3 UR6, UPT, UPT, UR8, -UR6, URZ ;  /* 0x800000060806b290 */ /* 0x000fe4000fffe0ff */
[----:B------:R-:W-:Y:S02]  /*5900*/  @!UP3 UIMAD UR16, UR4, UR5, UR16 ;  /* 0x000000050410b2a4 */ /* 0x000fe4000f8e0210 */
[----:B------:R-:W-:Y:S01]  /*5910*/  @!UP3 UIMAD UR15, UR6, UR10, UR15 ;  /* 0x0000000a060fb2a4 */ /* 0x000fe2000f8e020f */
[----:B------:R-:W-:Y:S11]  /*5920*/  BRA.U UP4, `(.L_x_83) ;  /* 0x0000000104107547 */ /* 0x000ff6000b800000 */
[----:B------:R-:W-:Y:S04]  /*5930*/  MOV R3, UR52 ;  /* 0x0000003400037c02 */ /* 0x000fe80008000f00 */
[----:B------:R-:W-:Y:S04]  /*5940*/  SHF.L.U32 R12, R3, 0x1f, RZ ;  /* 0x0000001f030c7819 */ /* 0x000fe800000006ff */
[----:B------:R-:W1:Y:S02]  /*5950*/  SYNCS.PHASECHK.TRANS64.TRYWAIT P1, [UR22+0x1a8], R12 ;  /* 0x0001a80cff0075a7 */ /* 0x000e640008021116 */
[----:B-1----:R-:W-:Y:S05]  /*5960*/  @!P1 BRA `(.L_x_84) ;  /* 0x0000005800909947 */ /* 0x002fea0003800000 */
.L_x_83:
[----:B------:R-:W-:Y:S01]  /*5970*/  UISETP.NE.AND UP4, UPT, UR53, URZ, UPT ;  /* 0x000000ff3500728c */ /* 0x000fe2000bf85270 */
[----:B------:R-:W-:Y:S01]  /*5980*/  R2UR UR4, R0 ;  /* 0x00000000000472ca */ /* 0x000fe200000e0000 */
[----:B------:R-:W-:Y:S11]  /*5990*/  USHF.L.U32 UR11, UR28, 0x7, URZ ;  /* 0x000000071c0b7899 */ /* 0x000ff600080006ff */
[----:B------:R-:W-:Y:S01]  /*59a0*/  @!UPT UIADD3 URZ, UPT, UPT, URZ, URZ, URZ ;  /* 0x000000fffffff290 */ /* 0x000fe2000fffe0ff */
[----:B------:R-:W-:Y:S07]  /*59b0*/  UIMAD.WIDE.U32 UR6, UR41, UR4, URZ ;  /* 0x00000004290672a5 */ /* 0x000fee000f8e00ff */
[----:B------:R-:W-:Y:S02]  /*59c0*/  UMOV UR12, UR7 ;  /* 0x00000007000c7c82 */ /* 0x000fe40008000000 */
[----:B------:R-:W-:Y:S04]  /*59d0*/  UIMAD UR4, UR12, UR47, UR4 ;  /* 0x0000002f0c0472a4 */ /* 0x000fe8000f8e0204 */
[----:B------:R-:W-:Y:S11]  /*59e0*/  UISETP.GT.U32.AND UP0, UPT, UR26, UR4, UPT ;  /* 0x000000041a00728c */ /* 0x000ff6000bf04070 */
[----:B------:R-:W-:Y:S02]  /*59f0*/  @!UP0 UIADD3 UR4, UPT, UPT, UR4, -UR26, URZ ;  /* 0x8000001a04048290 */ /* 0x000fe4000fffe0ff */
[----:B------:R-:W-:Y:S02]  /*5a00*/  @!UP0 UIADD3 UR12, UPT, UPT, UR12, 0x1, URZ ;  /* 0x000000010c0c8890 */ /* 0x000fe4000fffe0ff */
[----:B------:R-:W-:Y:S02]  /*5a10*/  UISETP.GE.U32.AND UP0, UPT, UR4, UR26, UPT ;  /* 0x0000001a0400728c */ /* 0x000fe4000bf06070 */
[----:B------:R-:W-:Y:S09]  /*5a20*/  ULOP3.LUT UR4, UR23, UR27, URZ, 0x3c, !UPT ;  /* 0x0000001b17047292 */ /* 0x000ff2000f8e3cff */
[----:B------:R-:W-:Y:S02]  /*5a30*/  @UP0 UIADD3 UR12, UPT, UPT, UR12, 0x1, URZ ;  /* 0x000000010c0c0890 */ /* 0x000fe4000fffe0ff */
[----:B------:R-:W-:Y:S11]  /*5a40*/  UISETP.GE.AND UP0, UPT, UR4, URZ, UPT ;  /* 0x000000ff0400728c */ /* 0x000ff6000bf06270 */
[----:B------:R-:W-:Y:S02]  /*5a50*/  @!UP0 UIADD3 UR12, UPT, UPT, -UR12, URZ, URZ ;  /* 0x000000ff0c0c8290 */ /* 0x000fe4000fffe1ff */
[----:B------:R-:W-:Y:S06]  /*5a60*/  @!UP6 ULOP3.LUT UR12, URZ, UR27, URZ, 0x33, !UPT ;  /* 0x0000001bff0ce292 */ /* 0x000fec000f8e33ff */
[----:B------:R-:W-:Y:S05]  /*5a70*/  IMAD.U32 R0, RZ, RZ, UR12 ;  /* 0x0000000cff007e24 */ /* 0x000fea000f8e00ff */
[----:B------:R-:W-:Y:S04]  /*5a80*/  IABS R0, R0 ;  /* 0x0000000000007213 */ /* 0x000fe80000000000 */
[----:B------:R-:W-:Y:S01]  /*5a90*/  R2UR UR4, R0 ;  /* 0x00000000000472ca */ /* 0x000fe200000e0000 */
[----:B------:R-:W-:Y:S05]  /*5aa0*/  IMAD.U32 R0, RZ, RZ, UR29 ;  /* 0x0000001dff007e24 */ /* 0x000fea000f8e00ff */
[----:B------:R-:W-:Y:S04]  /*5ab0*/  IABS R9, R0 ;  /* 0x0000000000097213 */ /* 0x000fe80000000000 */
[----:B------:R-:W2:Y:S03]  /*5ac0*/  I2F.RP R16, R9 ;  /* 0x0000000900107306 */ /* 0x000ea60000209400 */
[----:B------:R-:W-:Y:S07]  /*5ad0*/  UIMAD.WIDE.U32 UR6, UR40, UR4, URZ ;  /* 0x00000004280672a5 */ /* 0x000fee000f8e00ff */
[----:B------:R-:W-:Y:S02]  /*5ae0*/  UMOV UR13, UR7 ;  /* 0x00000007000d7c82 */ /* 0x000fe40008000000 */
[----:B------:R-:W-:Y:S01]  /*5af0*/  UIADD3 UR5, UPT, UPT, -UR13, URZ, URZ ;  /* 0x000000ff0d057290 */ /* 0x000fe2000fffe1ff */
[----:B--2---:R-:W2:Y:S03]  /*5b00*/  MUFU.RCP R0, R16 ;  /* 0x0000001000007308 */ /* 0x004ea60000001000 */
[----:B------:R-:W-:Y:S04]  /*5b10*/  UIMAD UR4, UR25, UR5, UR4 ;  /* 0x00000005190472a4 */ /* 0x000fe8000f8e0204 */
[----:B------:R-:W-:Y:S11]  /*5b20*/  UISETP.GT.U32.AND UP0, UPT, UR25, UR4, UPT ;  /* 0x000000041900728c */ /* 0x000ff6000bf04070 */
[----:B------:R-:W-:Y:S01]  /*5b30*/  @!UP0 UIADD3 UR4, UPT, UPT, UR4, -UR25, URZ ;  /* 0x8000001904048290 */ /* 0x000fe2000fffe0ff */
[----:B--2---:R-:W-:Y:S01]  /*5b40*/  VIADD R11, R0, 0xffffffe ;  /* 0x0ffffffe000b7836 */ /* 0x004fe20000000000 */
[----:B------:R-:W-:Y:S02]  /*5b50*/  @!UP0 UIADD3 UR13, UPT, UPT, UR13, 0x1, URZ ;  /* 0x000000010d0d8890 */ /* 0x000fe4000fffe0ff */
[----:B------:R-:W-:Y:S01]  /*5b60*/  UISETP.GE.U32.AND UP0, UPT, UR4, UR25, UPT ;  /* 0x000000190400728c */ /* 0x000fe2000bf06070 */
[----:B------:R-:W1:Y:S01]  /*5b70*/  F2I.FTZ.U32.TRUNC.NTZ R13, R11 ;  /* 0x0000000b000d7305 */ /* 0x000e62000021f000 */
[----:B------:R-:W-:Y:S09]  /*5b80*/  ULOP3.LUT UR4, UR12, UR53, URZ, 0x3c, !UPT ;  /* 0x000000350c047292 */ /* 0x000ff2000f8e3cff */
[----:B------:R-:W-:Y:S02]  /*5b90*/  @UP0 UIADD3 UR13, UPT, UPT, UR13, 0x1, URZ ;  /* 0x000000010d0d0890 */ /* 0x000fe4000fffe0ff */
[----:B------:R-:W-:Y:S01]  /*5ba0*/  UISETP.GE.AND UP0, UPT, UR4, URZ, UPT ;  /* 0x000000ff0400728c */ /* 0x000fe2000bf06270 */
[----:B-1----:R-:W-:Y:S05]  /*5bb0*/  IADD3 R12, PT, PT, RZ, -R13, RZ ;  /* 0x8000000dff0c7210 */ /* 0x002fea0007ffe0ff */
[----:B------:R-:W-:Y:S02]  /*5bc0*/  IMAD R3, R12, R9, RZ ;  /* 0x000000090c037224 */ /* 0x000fe400078e02ff */
[----:B------:R-:W-:Y:S03]  /*5bd0*/  IMAD.MOV.U32 R12, RZ, RZ, RZ ;  /* 0x000000ffff0c7224 */ /* 0x000fe600078e00ff */
[----:B------:R-:W-:Y:S02]  /*5be0*/  @!UP0 UIADD3 UR13, UPT, UPT, -UR13, URZ, URZ ;  /* 0x000000ff0d0d8290 */ /* 0x000fe4000fffe1ff */
[----:B------:R-:W-:Y:S01]  /*5bf0*/  @!UP4 ULOP3.LUT UR13, URZ, UR53, URZ, 0x33, !UPT ;  /* 0x00000035ff0dc292 */ /* 0x000fe2000f8e33ff */
[----:B------:R-:W-:Y:S01]  /*5c00*/  IMAD.HI.U32 R13, R13, R3, R12 ;  /* 0x000000030d0d7227 */ /* 0x000fe200078e000c */
[----:B------:R-:W-:Y:S02]  /*5c10*/  UISETP.NE.AND UP4, UPT, UR29, URZ, UPT ;  /* 0x000000ff1d00728c */ /* 0x000fe4000bf85270 */
[----:B------:R-:W-:Y:S02]  /*5c20*/  ULOP3.LUT UR4, UR13, UR29, URZ, 0x3c, !UPT ;  /* 0x0000001d0d047292 */ /* 0x000fe4000f8e3cff */
[----:B------:R-:W-:Y:S02]  /*5c30*/  IMAD.U32 R0, RZ, RZ, UR13 ;  /* 0x0000000dff007e24 */ /* 0x000fe4000f8e00ff */
[----:B------:R-:W-:Y:S02]  /*5c40*/  UISETP.GE.AND UP0, UPT, UR4, URZ, UPT ;  /* 0x000000ff0400728c */ /* 0x000fe4000bf06270 */
[----:B------:R-:W-:Y:S01]  /*5c50*/  UIADD3 UR4, UPT, UPT, -UR12, URZ, URZ ;  /* 0x000000ff0c047290 */ /* 0x000fe2000fffe1ff */
[----:B------:R-:W-:Y:S03]  /*5c60*/  IABS R0, R0 ;  /* 0x0000000000007213 */ /* 0x000fe60000000000 */
[----:B------:R-:W-:Y:S02]  /*5c70*/  UIMAD UR4, UR27, UR4, UR23 ;  /* 0x000000041b0472a4 */ /* 0x000fe4000f8e0217 */
[----:B------:R-:W-:Y:S02]  /*5c80*/  IMAD.HI.U32 R13, R13, R0, RZ ;  /* 0x000000000d0d7227 */ /* 0x000fe400078e00ff */
[----:B------:R-:W-:Y:S02]  /*5c90*/  USHF.L.U32 UR7, UR4, 0x7, URZ ;  /* 0x0000000704077899 */ /* 0x000fe400080006ff */
[----:B------:R-:W-:Y:S01]  /*5ca0*/  UIADD3 UR4, UPT, UPT, -UR13, URZ, URZ ;  /* 0x000000ff0d047290 */ /* 0x000fe2000fffe1ff */
[----:B------:R-:W-:Y:S03]  /*5cb0*/  IADD3 R3, PT, PT, -R13, RZ, RZ ;  /* 0x000000ff0d037210 */ /* 0x000fe60007ffe1ff */
[----:B------:R-:W-:Y:S02]  /*5cc0*/  UIMAD UR12, UR53, UR4, UR12 ;  /* 0x00000004350c72a4 */ /* 0x000fe4000f8e020c */
[C---:B------:R-:W-:Y:S05]  /*5cd0*/  IMAD R0, R9.reuse, R3, R0 ;  /* 0x0000000309007224 */ /* 0x040fea00078e0200 */
[----:B------:R-:W-:Y:S11]  /*5ce0*/  ISETP.GT.U32.AND P1, PT, R9, R0, PT ;  /* 0x000000000900720c */ /* 0x000ff60003f24070 */
[----:B------:R-:W-:Y:S02]  /*5cf0*/  @!UPT UIADD3 URZ, UPT, UPT, URZ, URZ, URZ ;  /* 0x000000fffffff290 */ /* 0x000fe4000fffe0ff */
[----:B------:R-:W-:Y:S02]  /*5d00*/  @!P1 IMAD.IADD R0, R0, 0x1, -R9 ;  /* 0x0000000100009824 */ /* 0x000fe400078e0a09 */
[----:B------:R-:W-:Y:S01]  /*5d10*/  @!P1 VIADD R13, R13, 0x1 ;  /* 0x000000010d0d9836 */ /* 0x000fe20000000000 */
[----:B------:R-:W-:Y:S02]  /*5d20*/  ISETP.NE.U32.AND P1, PT, RZ, UR30, PT ;  /* 0x0000001eff007c0c */ /* 0x000fe4000bf25070 */
[----:B------:R-:W-:Y:S02]  /*5d30*/  ISETP.GE.U32.AND P2, PT, R0, R9, PT ;  /* 0x000000090000720c */ /* 0x000fe40003f46070 */
[----:B------:R-:W-:Y:S02]  /*5d40*/  ISETP.NE.AND.EX P1, PT, RZ, UR31, PT, P1 ;  /* 0x0000001fff007c0c */ /* 0x000fe4000bf25310 */
[----:B------:R-:W-:Y:S09]  /*5d50*/  SHF.L.U32 R9, R10, 0x1f, RZ ;  /* 0x0000001f0a097819 */ /* 0x000ff200000006ff */
[----:B------:R-:W-:Y:S04]  /*5d60*/  @P2 IADD3 R13, PT, PT, R13, 0x1, RZ ;  /* 0x000000010d0d2810 */ /* 0x000fe80007ffe0ff */
[----:B------:R-:W-:Y:S11]  /*5d70*/  R2UR UR14, R13 ;  /* 0x000000000d0e72ca */ /* 0x000ff600000e0000 */
[----:B------:R-:W-:Y:S02]  /*5d80*/  @!UPT UIADD3 URZ, UPT, UPT, URZ, URZ, URZ ;  /* 0x000000fffffff290 */ /* 0x000fe4000fffe0ff */
[----:B------:R-:W-:Y:S02]  /*5d90*/  @!UP0 UIADD3 UR14, UPT, UPT, -UR14, URZ, URZ ;  /* 0x000000ff0e0e8290 */ /* 0x000fe4000fffe1ff */
[----:B------:R-:W-:Y:S04]  /*5da0*/  @!UP4 ULOP3.LUT UR14, URZ, UR29, URZ, 0x33, !UPT ;  /* 0x0000001dff0ec292 */ /* 0x000fe8000f8e33ff */
[----:B------:R-:W-:Y:S04]  /*5db0*/  UIADD3 UR5, UPT, UPT, -UR14, URZ, URZ ;  /* 0x000000ff0e057290 */ /* 0x000fe8000fffe1ff */
[----:B------:R-:W-:Y:S01]  /*5dc0*/  UIMAD UR13, UR29, UR5, UR13 ;  /* 0x000000051d0d72a4 */ /* 0x000fe2000f8e020d */
[----:B------:R-:W-:Y:S11]  /*5dd0*/  BRA.U !UP5, `(.L_x_85) ;  /* 0x000000010d387547 */ /* 0x000ff6000b800000 */
[----:B------:R-:W-:Y:S01]  /*5de0*/  UISETP.NE.AND UP1, UPT, UR50, URZ, UPT ;  /* 0x000000ff3200728c */ /* 0x000fe2000bf25270 */
[----:B------:R-:W-:Y:S01]  /*5df0*/  HFMA2 R0, -RZ, RZ, 0, 5.9604644775390625e-08 ;  /* 0x00000001ff007431 */ /* 0x000fe200000001ff */
[----:B------:R-:W1:Y:S01]  /*5e00*/  LDCU.64 UR8, c[0x0][0x358] ;  /* 0x00006b00ff0877ac */ /* 0x000e620008000a00 */
[----:B------:R-:W-:Y:S03]  /*5e10*/  IMAD.MOV.U32 R169, RZ, RZ, 0x1 ;  /* 0x00000001ffa97424 */ /* 0x000fe600078e00ff */
[----:B------:R-:W-:Y:S05]  /*5e20*/  PLOP3.LUT P2, PT, PT, PT, UP1, 0x80, 0x8 ;  /* 0x000000000008781c */ /* 0x000fea0003f4f018 */
[----:B------:R-:W2:Y:S01]  /*5e30*/  @UP1 LDCU.64 UR4, c[0x0][0x988] ;  /* 0x00013100ff0417ac */ /* 0x000ea20008000a00 */
[----:B------:R-:W-:Y:S07]  /*5e40*/  @UP1 UIMAD UR6, UR51, UR30, URZ ;  /* 0x0000001e330612a4 */ /* 0x000fee000f8e02ff */
[----:B------:R-:W-:Y:S01]  /*5e50*/  @!P2 PRMT R169, R0, 0x7610, R169 ;  /* 0x0000761000a9a816 */ /* 0x000fe200000000a9 */
[----:B--2---:R-:W-:Y:S06]  /*5e60*/  @UP1 UIMAD.WIDE UR4, UR6, 0x4, UR4 ;  /* 0x00000004060418a5 */ /* 0x004fec000f8e0204 */
[----:B------:R-:W-:Y:S01]  /*5e70*/  IMAD.U32 R12, RZ, RZ, UR4 ;  /* 0x00000004ff0c7e24 */ /* 0x000fe2000f8e00ff */
[----:B------:R-:W-:Y:S04]  /*5e80*/  MOV R13, UR5 ;  /* 0x00000005000d7c02 */ /* 0x000fe80008000f00 */
[----:B------:R-:W2:Y:S01]  /*5e90*/  @!UP1 LDCU UR4, c[0x0][0x980] ;  /* 0x00013000ff0497ac */ /* 0x000ea20008000800 */
[----:B-1---5:R1:W5:Y:S02]  /*5ea0*/  @P2 LDG.E R73, desc[UR8][R12.64] ;  /* 0x000000080c492981 */ /* 0x022364000c1e1900 */
[----:B-12---:R-:W-:Y:S07]  /*5eb0*/  @!P2 IMAD.U32 R73, RZ, RZ, UR4 ;  /* 0x00000004ff49ae24 */ /* 0x006fee000f8e00ff */
.L_x_85:
[----:B-----5:R-:W-:Y:S01]  /*5ec0*/  @!P1 FSETP.EQ.AND P3, PT, R73, RZ, PT ;  /* 0x000000ff4900920b */ /* 0x020fe20003f62000 */
[----:B------:R-:W-:Y:S01]  /*5ed0*/  @!UPT UIADD3 URZ, UPT, UPT, URZ, URZ, URZ ;  /* 0x000000fffffff290 */ /* 0x000fe2000fffe0ff */
[----:B------:R-:W-:Y:S11]  /*5ee0*/  @!P1 BRA `(.L_x_86) ;  /* 0x0000000000149947 */ /* 0x000ff60003800000 */
[----:B------:R-:W-:Y:S02]  /*5ef0*/  LOP3.LUT P1, RZ, R169, 0xff, RZ, 0xc0, !PT ;  /* 0x000000ffa9ff7812 */ /* 0x000fe4000782c0ff */
[----:B------:R-:W-:Y:S04]  /*5f00*/  PLOP3.LUT P3, PT, PT, PT, UP1, 0x80, 0x8 ;  /* 0x000000000008781c */ /* 0x000fe80003f6f018 */
[----:B------:R-:W-:Y:S07]  /*5f10*/  PLOP3.LUT P3, PT, P3, PT, PT, 0x8, 0x80 ;  /* 0x000000000080781c */ /* 0x000fee0001f6e170 */
[----:B------:R-:W-:Y:S11]  /*5f20*/  @P1 FSETP.EQ.AND P3, PT, R73, RZ, PT ;  /* 0x000000ff4900120b */ /* 0x000ff60003f62000 */
[----:B------:R-:W-:Y:S02]  /*5f30*/  @!UPT UIADD3 URZ, UPT, UPT, URZ, URZ, URZ ;  /* 0x000000fffffff290 */ /* 0x000fe4000fffe0ff */
.L_x_86:
[----:B------:R-:W1:Y:S01]  /*5f40*/  SYNCS.PHASECHK.TRANS64.TRYWAIT P1, [UR22+0x190], R9 ;  /* 0x00019009ff0075a7 */ /* 0x000e620008021116 */
[----:B------:R-:W-:Y:S04]  /*5f50*/  ELECT P2, URZ, PT ;  /* 0x0000000000ff782f */ /* 0x000fe80003840000 */
[----:B------:R-:W-:Y:S01]  /*5f60*/  PLOP3.LUT P2, PT, P3, P2, PT, 0xf2, 0x2f ;  /* 0x00000000002f781c */ /* 0x000fe20001f45e72 */
[----:B------:R-:W-:Y:S01]  /*5f70*/  @!UPT UIADD3 URZ, UPT, UPT, URZ, URZ, URZ ;  /* 0x000000fffffff290 */ /* 0x000fe2000fffe0ff */
[----:B-1----:R-:W-:Y:S11]  /*5f80*/  @!P1 BRA `(.L_x_87) ;  /* 0x0000005400209947 */ /* 0x002ff60003800000 */
.L_x_186:
[----:B------:R-:W-:Y:S01]  /*5f90*/  @!P2 IADD3 R3, P1, PT, R14, 0x680, RZ ;  /* 0x000006800e03a810 */ /* 0x000fe20007f3e0ff */
[----:B------:R-:W-:Y:S01]  /*5fa0*/  VOTEU.ALL UP0, P2 ;  /* 0x0000000000ff7886 */ /* 0x000fe20001000000 */
[----:B------:R-:W-:Y:S01]  /*5fb0*/  UMOV UR20, 0x0 ;  /* 0x0000000000147882 */ /* 0x000fe20000000000 */
[----:B------:R-:W-:Y:S01]  /*5fc0*/  UMOV UR21, 0x10000000 ;  /* 0x1000000000157882 */ /* 0x000fe20000000000 */
[----:B------:R-:W-:Y:S01]  /*5fd0*/  @!P2 R2UR UR5, R3 ;  /* 0x000000000305a2ca */ /* 0x000fe200000e0000 */
[----:B-1----:R-:W-:Y:S01]  /*5fe0*/  @!P2 IMAD.X R0, RZ, RZ, R15, P1 ;  /* 0x000000ffff00a224 */ /* 0x002fe200008e060f */
[----:B------:R-:W-:Y:S01]  /*5ff0*/  @!UP0 UIADD3 UR8, UPT, UPT, UR22, 0x400, URZ ;  /* 0x0000040016088890 */ /* 0x000fe2000fffe0ff */
[----:B------:R-:W-:Y:S01]  /*6000*/  @P0 SHF.R.U32.HI R4, RZ, 0x10, R5 ;  /* 0x00000010ff040819 */ /* 0x000fe20000011605 */
[----:B------:R-:W-:Y:S02]  /*6010*/  VOTEU.ALL UP0, P2 ;  /* 0x0000000000ff7886 */ /* 0x000fe40001000000 */
[----:B------:R-:W-:Y:S01]  /*6020*/  @!P2 R2UR UR4, R0 ;  /* 0x000000000004a2ca */ /* 0x000fe200000e0000 */
[----:B------:R-:W-:Y:S01]  /*6030*/  @!P2 IMAD.MOV.U32 R0, RZ, RZ, 0x2000 ;  /* 0x00002000ff00a424 */ /* 0x000fe200078e00ff */
[----:B------:R-:W-:Y:S01]  /*6040*/  @P0 R2UR UR51, R4 ;  /* 0x00000000043302ca */ /* 0x000fe200000e0000 */
[----:B------:R-:W-:Y:S01]  /*6050*/  @!UP0 UMOV UR9, UR36 ;  /* 0x0000002400098c82 */ /* 0x000fe20008000000 */
[----:B------:R-:W-:Y:S03]  /*6060*/  @!UP0 UMOV UR10, UR7 ;  /* 0x00000007000a8c82 */ /* 0x000fe60008000000 */
[----:B------:R-:W-:Y:S06]  /*6070*/  IMAD.U32 R12, RZ, RZ, UR5 ;  /* 0x00000005ff0c7e24 */ /* 0x000fec000f8e00ff */
[----:B------:R-:W-:Y:S01]  /*6080*/  IMAD.U32 R13, RZ, RZ, UR4 ;  /* 0x00000004ff0d7e24 */ /* 0x000fe2000f8e00ff */
[----:B------:R-:W-:Y:S04]  /*6090*/  @!P2 R2UR UR4, R12 ;  /* 0x000000000c04a2ca */ /* 0x000fe800000e0000 */
[----:B------:R-:W-:Y:S11]  /*60a0*/  @!P2 R2UR UR5, R13 ;  /* 0x000000000d05a2ca */ /* 0x000ff600000e0000 */
[----:B------:R-:W-:Y:S02]  /*60b0*/  @!UPT UIADD3 URZ, UPT, UPT, URZ, URZ, URZ ;  /* 0x000000fffffff290 */ /* 0x000fe4000fffe0ff */
[----:B------:R1:W-:Y:S01]  /*60c0*/  @!UP0 UTMALDG.5D [UR8], [UR4], desc[UR20] ;  /* 0x00001408040085b4 */ /* 0x0003e20008021000 */
[----:B------:R1:W-:Y:S01]  /*60d0*/  @!P2 SYNCS.ARRIVE.TRANS64.RED.A0TR RZ, [UR22+0x180], R0 ;  /* 0x00018000ffffa9a7 */ /* 0x0003e20008300416 */
[----:B------:R-:W-:Y:S01]  /*60e0*/  SYNCS.ARRIVE.TRANS64.RED.A1T0 RZ, [UR49], RZ ;  /* 0x000000ffffff79a7 */ /* 0x000fe20008100431 */
[----:B------:R-:W2:Y:S02]  /*60f0*/  SYNCS.PHASECHK.TRANS64.TRYWAIT P1, [UR22+0x198], R9 ;  /* 0x00019809ff0075a7 */ /* 0x000ea40008021116 */
[----:B-12---:R-:W-:Y:S05]  /*6100*/  @!P1 BRA `(.L_x_88) ;  /* 0x0000005000d89947 */ /* 0x006fea0003800000 */
.L_x_188:
[----:B------:R-:W-:Y:S01]  /*6110*/  @!P2 IADD3 R3, P0, PT, R14, 0x680, RZ ;  /* 0x000006800e03a810 */ /* 0x000fe20007f1e0ff */
[----:B------:R-:W-:Y:S01]  /*6120*/  VOTEU.ALL UP0, P2 ;  /* 0x0000000000ff7886 */ /* 0x000fe20001000000 */
[----:B------:R-:W-:Y:S01]  /*6130*/  UMOV UR6, 0x0 ;  /* 0x0000000000067882 */ /* 0x000fe20000000000 */
[----:B------:R-:W-:Y:S01]  /*6140*/  LOP3.LUT R10, R10, 0x1, RZ, 0x3c, !PT ;  /* 0x000000010a0a7812 */ /* 0x000fe200078e3cff */
[----:B------:R-:W-:Y:S01]  /*6150*/  UIADD3 UR23, UPT, UPT, UR15, UR45, URZ ;  /* 0x0000002d0f177290 */ /* 0x000fe2000fffe0ff */
[----:B-1----:R-:W-:Y:S01]  /*6160*/  @!P2 IMAD.X R0, RZ, RZ, R15, P0 ;  /* 0x000000ffff00a224 */ /* 0x002fe200000e060f */
[----:B------:R-:W-:Y:S01]  /*6170*/  @!P2 R2UR UR5, R3 ;  /* 0x000000000305a2ca */ /* 0x000fe200000e0000 */
[----:B------:R-:W-:Y:S01]  /*6180*/  @!UP0 UIADD3 UR8, UPT, UPT, UR22, 0x2400, URZ ;  /* 0x0000240016088890 */ /* 0x000fe2000fffe0ff */
[----:B------:R-:W-:Y:S01]  /*6190*/  LOP3.LUT R8, R8, 0x1, RZ, 0x3c, !PT ;  /* 0x0000000108087812 */ /* 0x000fe200078e3cff */
[----:B------:R-:W-:Y:S01]  /*61a0*/  @!UP0 UIADD3 UR9, UPT, UPT, UR22, 0x188, URZ ;  /* 0x0000018816098890 */ /* 0x000fe2000fffe0ff */
[----:B------:R-:W-:Y:S01]  /*61b0*/  @!P2 R2UR UR4, R0 ;  /* 0x000000000004a2ca */ /* 0x000fe200000e0000 */
[----:B------:R-:W-:Y:S01]  /*61c0*/  @!UP0 UIADD3 UR10, UPT, UPT, UR7, 0x40, URZ ;  /* 0x00000040070a8890 */ /* 0x000fe2000fffe0ff */
[----:B------:R-:W-:Y:S02]  /*61d0*/  VOTEU.ALL UP0, P2 ;  /* 0x0000000000ff7886 */ /* 0x000fe40001000000 */
[----:B------:R-:W-:Y:S01]  /*61e0*/  UMOV UR7, 0x10000000 ;  /* 0x1000000000077882 */ /* 0x000fe20000000000 */
[----:B------:R-:W-:Y:S02]  /*61f0*/  UIADD3 UR28, UPT, UPT, UR16, UR44, URZ ;  /* 0x0000002c101c7290 */ /* 0x000fe4000fffe0ff */
[----:B------:R-:W-:Y:S02]  /*6200*/  UPLOP3.LUT UP4, UPT, UPT, UPT, UPT, 0x80, 0x8 ;  /* 0x000000000008789c */ /* 0x000fe40003f8f070 */
[----:B------:R-:W-:Y:S04]  /*6210*/  IMAD.U32 R4, RZ, RZ, UR5 ;  /* 0x00000005ff047e24 */ /* 0x000fe8000f8e00ff */
[----:B------:R-:W-:Y:S01]  /*6220*/  IMAD.U32 R5, RZ, RZ, UR4 ;  /* 0x00000004ff057e24 */ /* 0x000fe2000f8e00ff */
[----:B------:R-:W-:Y:S04]  /*6230*/  @!P2 R2UR UR4, R4 ;  /* 0x000000000404a2ca */ /* 0x000fe800000e0000 */
[----:B------:R-:W-:Y:S11]  /*6240*/  @!P2 R2UR UR5, R5 ;  /* 0x000000000505a2ca */ /* 0x000ff600000e0000 */
[----:B------:R-:W-:Y:S02]  /*6250*/  @!UPT UIADD3 URZ, UPT, UPT, URZ, URZ, URZ ;  /* 0x000000fffffff290 */ /* 0x000fe4000fffe0ff */
[----:B------:R1:W-:Y:S01]  /*6260*/  @!UP0 UTMALDG.5D [UR8], [UR4], desc[UR6] ;  /* 0x00000608040085b4 */ /* 0x0003e20008021000 */
[----:B------:R1:W-:Y:S01]  /*6270*/  @!P2 SYNCS.ARRIVE.TRANS64.RED.A0TR RZ, [UR22+0x188], R2 ;  /* 0x00018802ffffa9a7 */ /* 0x0003e20008300416 */
[----:B------:R-:W-:Y:S01]  /*6280*/  SYNCS.ARRIVE.TRANS64.RED.A1T0 RZ, [UR48], RZ ;  /* 0x000000ffffff79a7 */ /* 0x000fe20008100430 */
[----:B------:R-:W-:Y:S05]  /*6290*/  BRA.U UP2, `(.L_x_89) ;  /* 0xfffffff102347547 */ /* 0x000fea000b83ffff */
[----:B------:R-:W-:-:S04]  /*62a0*/  SHF.L.U32 R3, R10, 0x1f, RZ ;  /* 0x0000001f0a037819 */ /* 0x000fc800000006ff */
[----:B------:R-:W2:Y:S02]  /*62b0*/  SYNCS.PHASECHK.TRANS64.TRYWAIT P0, [UR22+0x190], R3 ;  /* 0x00019003ff0075a7 */ /* 0x000ea40008001116 */
[----:B--2---:R-:W-:Y:S05]  /*62c0*/  @!P0 BRA `(.L_x_90) ;  /* 0x0000005000808947 */ /* 0x004fea0003800000 */
.L_x_190:
[----:B--2---:R-:W-:-:S07]  /*62d0*/  MOV R0, UR22 ;  /* 0x0000001600007c02 */ /* 0x004fce0008000f00 */
.L_x_91:
[----:B--2---:R-:W-:-:S04]  /*62e0*/  SHF.L.U32 R3, R10, 0x1f, RZ ;  /* 0x0000001f0a037819 */ /* 0x004fc800000006ff */
[----:B------:R2:W3:Y:S03]  /*62f0*/  SYNCS.PHASECHK.TRANS64.TRYWAIT P0, [R0+URZ+0x198], R3 ;  /* 0x00019803000075a7 */ /* 0x0004e600080011ff */
[----:B---3--:R-:W-:Y:S05]  /*6300*/  @!P0 NANOSLEEP.SYNCS 0x989680 ;  /* 0x009896800000895d */ /* 0x008fea0003900000 */
[----:B------:R-:W3:Y:S02]  /*6310*/  @!P0 SYNCS.PHASECHK.TRANS64 P0, [R0+URZ+0x198], R3 ;  /* 0x00019803000085a7 */ /* 0x000ee400080010ff */
[----:B-1-3--:R-:W-:Y:S05]  /*6320*/  @P0 EXIT ;  /* 0x000000000000094d */ /* 0x00afea0003800000 */
[----:B------:R-:W-:Y:S05]  /*6330*/  BRA `(.L_x_91) ;  /* 0xfffffffc00e87947 */ /* 0x000fea000383ffff */
.L_x_80:
[----:B------:R-:W-:-:S06]  /*6340*/  UISETP.GE.AND UP0, UPT, UR18, 0x4, UPT ;  /* 0x000000041200788c */ /* 0x000fcc000bf06270 */
[----:B------:R-:W-:-:S13]  /*6350*/  PLOP3.LUT P0, PT, PT, PT, UP0, 0x80, 0x8 ;  /* 0x000000000008781c */ /* 0x000fda0003f0f008 */
[----:B-1----:R-:W-:Y:S05]  /*6360*/  @!P0 EXIT ;  /* 0x000000000000894d */ /* 0x002fea0003800000 */
[----:B------:R-:W1:Y:S08]  /*6370*/  S2UR UR4, SR_CgaCtaId ;  /* 0x00000000000479c3 */ /* 0x000e700000008800 */
[----:B------:R-:W-:Y:S01]  /*6380*/  BAR.SYNC.DEFER_BLOCKING 0x6, 0xa0 ;  /* 0x0182800000007b1d */ /* 0x000fe20000010000 */
[C---:B------:R-:W-:Y:S01]  /*6390*/  IMAD.SHL.U32 R4, R166.reuse, 0x40, RZ ;  /* 0x00000040a6047824 */ /* 0x040fe200078e00ff */
[----:B------:R-:W-:Y:S01]  /*63a0*/  USHF.R.S32.HI UR52, URZ, 0x1f, UR5 ;  /* 0x0000001fff347899 */ /* 0x000fe20008011405 */
[C---:B------:R-:W-:Y:S01]  /*63b0*/  IMAD.SHL.U32 R165, R166.reuse, 0x8, RZ ;  /* 0x00000008a6a57824 */ /* 0x040fe200078e00ff */
[C---:B------:R-:W-:Y:S01]  /*63c0*/  LOP3.LUT R168, R166.reuse, 0x60, RZ, 0xc0, !PT ;  /* 0x00000060a6a87812 */ /* 0x040fe200078ec0ff */
[----:B------:R-:W-:Y:S01]  /*63d0*/  IMAD.U32 R69, R166, 0x10000, RZ ;  /* 0x00010000a6457824 */ /* 0x000fe200078e00ff */
[----:B------:R-:W-:-:S02]  /*63e0*/  UMOV UR49, 0x400 ;  /* 0x0000040000317882 */ /* 0x000fc40000000000 */
[----:B------:R-:W2:Y:S01]  /*63f0*/  LDC.64 R154, c[0x0][0x9b0] ;  /* 0x00026c00ff9a7b82 */ /* 0x000ea20000000a00 */
[----:B------:R-:W3:Y:S01]  /*6400*/  LDCU.64 UR6, c[0x0][0x990] ;  /* 0x00013200ff0677ac */ /* 0x000ee20008000a00 */
[----:B------:R-:W-:Y:S01]  /*6410*/  LOP3.LUT R6, R4, 0x180, RZ, 0xc0, !PT ;  /* 0x0000018004067812 */ /* 0x000fe200078ec0ff */
[----:B------:R-:W-:Y:S01]  /*6420*/  IMAD.MOV.U32 R68, RZ, RZ, RZ ;  /* 0x000000ffff447224 */ /* 0x000fe200078e00ff */
[----:B------:R-:W-:Y:S01]  /*6430*/  LOP3.LUT R167, R166, 0x2, RZ, 0xc0, !PT ;  /* 0x00000002a6a77812 */ /* 0x000fe200078ec0ff */
[----:B------:R-:W-:Y:S01]  /*6440*/  ULEA.HI UR52, UR52, UR5, URZ, 0x7 ;  /* 0x0000000534347291 */ /* 0x000fe2000f8f38ff */
[----:B------:R-:W-:Y:S01]  /*6450*/  LOP3.LUT R165, R6, 0x30, R165, 0xf8, !PT ;  /* 0x0000003006a57812 */ /* 0x000fe200078ef8a5 */
[----:B------:R-:W-:Y:S01]  /*6460*/  IMAD.MOV.U32 R164, RZ, RZ, RZ ;  /* 0x000000ffffa47224 */ /* 0x000fe200078e00ff */
[----:B------:R-:W4:Y:S01]  /*6470*/  LDC.64 R152, c[0x0][0x9a8] ;  /* 0x00026a00ff987b82 */ /* 0x000f220000000a00 */
[----:B------:R-:W-:Y:S02]  /*6480*/  LOP3.LUT R166, R166, 0x4, RZ, 0xc0, !PT ;  /* 0x00000004a6a67812 */ /* 0x000fe400078ec0ff */
[----:B------:R-:W-:-:S02]  /*6490*/  CS2R R162, SRZ ;  /* 0x0000000000a27805 */ /* 0x000fc4000001ff00 */
[----:B------:R-:W-:Y:S01]  /*64a0*/  LOP3.LUT R165, R165, 0x1e40, R4, 0xf8, !PT ;  /* 0x00001e40a5a57812 */ /* 0x000fe200078ef804 */
[----:B------:R-:W-:Y:S01]  /*64b0*/  IMAD.MOV.U32 R161, RZ, RZ, RZ ;  /* 0x000000ffffa17224 */ /* 0x000fe200078e00ff */
[----:B------:R-:W-:Y:S01]  /*64c0*/  LOP3.LUT R69, R69, 0x600000, RZ, 0xc0, !PT ;  /* 0x0060000045457812 */ /* 0x000fe200078ec0ff */
[----:B------:R-:W-:Y:S01]  /*64d0*/  IMAD.MOV R175, RZ, RZ, -R167 ;  /* 0x000000ffffaf7224 */ /* 0x000fe200078e0aa7 */
[----:B------:R-:W-:Y:S01]  /*64e0*/  IADD3 R176, PT, PT, -R166, 0x2, RZ ;  /* 0x00000002a6b07810 */ /* 0x000fe20007ffe1ff */
[----:B-1----:R-:W-:Y:S01]  /*64f0*/  ULEA UR49, UR4, UR49, 0x18 ;  /* 0x0000003104317291 */ /* 0x002fe2000f8ec0ff */
[----:B------:R-:W-:Y:S01]  /*6500*/  IMAD.MOV R174, RZ, RZ, -R166 ;  /* 0x000000ffffae7224 */ /* 0x000fe200078e0aa6 */
[----:B------:R-:W1:Y:S01]  /*6510*/  LDCU UR61, c[0x0][0x370] ;  /* 0x00006e00ff3d77ac */ /* 0x000e620008000800 */
[----:B---3--:R-:W-:Y:S01]  /*6520*/  IMAD.U32 R172, RZ, RZ, UR6 ;  /* 0x00000006ffac7e24 */ /* 0x008fe2000f8e00ff */
[----:B------:R-:W-:Y:S01]  /*6530*/  MOV R171, UR7 ;  /* 0x0000000700ab7c02 */ /* 0x000fe20008000f00 */
[----:B------:R-:W-:Y:S01]  /*6540*/  UIADD3 UR4, UPT, UPT, UR49, 0x4400, URZ ;  /* 0x0000440031047890 */ /* 0x000fe2000fffe0ff */
[----:B------:R-:W-:Y:S01]  /*6550*/  IADD3 R177, PT, PT, R165, UR49, RZ ;  /* 0x00000031a5b17c10 */ /* 0x000fe2000fffe0ff */
[----:B------:R-:W-:-:S02]  /*6560*/  UIADD3 UR5, UPT, UPT, UR49, 0x400, URZ ;  /* 0x0000040031057890 */ /* 0x000fc4000fffe0ff */
[----:B------:R-:W3:Y:S01]  /*6570*/  LDS R2, [UR49+0x200] ;  /* 0x00020031ff027984 */ /* 0x000ee20008000800 */
[----:B------:R-:W1:Y:S01]  /*6580*/  LDCU UR48, c[0x0][0xc0c] ;  /* 0x00018180ff3077ac */ /* 0x000e620008000800 */
[----:B------:R-:W-:Y:S01]  /*6590*/  MOV R178, UR4 ;  /* 0x0000000400b27c02 */ /* 0x000fe20008000f00 */
[----:B------:R-:W-:Y:S01]  /*65a0*/  VIADD R177, R177, 0x400 ;  /* 0x00000400b1b17836 */ /* 0x000fe20000000000 */
[----:B------:R-:W1:Y:S01]  /*65b0*/  LDCU UR38, c[0x0][0xc30] ;  /* 0x00018600ff2677ac */ /* 0x000e620008000800 */
[----:B------:R-:W-:Y:S01]  /*65c0*/  IMAD.U32 R179, RZ, RZ, UR5 ;  /* 0x00000005ffb37e24 */ /* 0x000fe2000f8e00ff */
[----:B------:R-:W1:Y:S01]  /*65d0*/  LDCU UR63, c[0x0][0x38c] ;  /* 0x00007180ff3f77ac */ /* 0x000e620008000800 */
[----:B------:R-:W1:Y:S01]  /*65e0*/  LDCU.64 UR54, c[0x0][0x988] ;  /* 0x00013100ff3677ac */ /* 0x000e620008000a00 */
[----:B------:R-:W1:Y:S01]  /*65f0*/  LDCU.64 UR46, c[0x0][0xc28] ;  /* 0x00018500ff2e77ac */ /* 0x000e620008000a00 */
[----:B------:R-:W1:Y:S01]  /*6600*/  LDCU.128 UR56, c[0x0][0xc10] ;  /* 0x00018200ff3877ac */ /* 0x000e620008000c00 */
[----:B------:R-:W1:Y:S01]  /*6610*/  LDCU UR60, c[0x0][0x374] ;  /* 0x00006e80ff3c77ac */ /* 0x000e620008000800 */
[----:B------:R-:W-:Y:S01]  /*6620*/  USHF.R.S32.HI UR52, URZ, 0x7, UR52 ;  /* 0x00000007ff347899 */ /* 0x000fe20008011434 */
[C---:B---3--:R-:W-:Y:S01]  /*6630*/  VIADD R3, R2.reuse, 0x80 ;  /* 0x0000008002037836 */ /* 0x048fe20000000000 */
[----:B------:R-:W-:-:S04]  /*6640*/  LOP3.LUT R2, R2, 0xffff, RZ, 0xc0, !PT ;  /* 0x0000ffff02027812 */ /* 0x000fc800078ec0ff */
[----:B------:R-:W-:-:S05]  /*6650*/  LOP3.LUT R3, R3, 0xffff, RZ, 0xc0, !PT ;  /* 0x0000ffff03037812 */ /* 0x000fca00078ec0ff */
[----:B-12-4-:R3:W-:Y:S02]  /*6660*/  STL.64 [R1], R2 ;  /* 0x0000000201007387 */ /* 0x0167e40000100a00 */
.L_x_118:
[----:B---3--:R-:W-:Y:S04]  /*6670*/  SHF.L.U32 R3, R163, 0x1f, RZ ;  /* 0x0000001fa3037819 */ /* 0x008fe800000006ff */
[----:B-1----:R-:W1:Y:S02]  /*6680*/  SYNCS.PHASECHK.TRANS64.TRYWAIT P0, [UR49+0x1b0], R3 ;  /* 0x0001b003ff0075a7 */ /* 0x002e640008001131 */
[----:B-1----:R-:W-:Y:S05]  /*6690*/  @!P0 BRA `(.L_x_92) ;  /* 0x0000004c00a48947 */ /* 0x002fea0003800000 */
.L_x_192:
[----:B------:R-:W2:Y:S01]  /*66a0*/  LDS.128 R4, [UR49+0x1f0] ;  /* 0x0001f031ff047984 */ /* 0x000ea20008000c00 */
[----:B------:R-:W-:Y:S02]  /*66b0*/  UIADD3 UR4, UPT, UPT, UR49, 0x1b8, URZ ;  /* 0x000001b831047890 */ /* 0x000fe4000fffe0ff */
[----:B------:R-:W-:Y:S02]  /*66c0*/  UISETP.GE.AND UP0, UPT, UR39, 0x1, UPT ;  /* 0x000000012700788c */ /* 0x000fe4000bf06270 */
[----:B------:R-:W-:Y:S01]  /*66d0*/  UPRMT UR4, URZ, 0x654, UR4 ;  /* 0x00000654ff047896 */ /* 0x000fe20008000004 */
        /* <DEDUP_REMOVED lines=10> */
[----:B------:R-:W-:Y:S01]  /*6780*/  PLOP3.LUT P0, PT, PT, PT, UP1, 0x80, 0x8 ;  /* 0x000000000008781c */ /* 0x000fe20003f0f018 */
[----:B------:R-:W-:Y:S11]  /*6790*/  UP2UR UR53, UPR, URZ, 0x2 ;  /* 0x00000002ff357883 */ /* 0x000ff60008000000 */
[----:B------:R-:W-:Y:S01]  /*67a0*/  @!UPT UIADD3 URZ, UPT, UPT, URZ, URZ, URZ ;  /* 0x000000fffffff290 */ /* 0x000fe2000fffe0ff */
[----:B------:R-:W-:Y:S02]  /*67b0*/  @P0 MOV R2, R4 ;  /* 0x0000000400020202 */ /* 0x000fe40000000f00 */
[----:B-1----:R-:W-:Y:S02]  /*67c0*/  @P0 LOP3.LUT R0, R5, 0xffff, RZ, 0xc0, !PT ;  /* 0x0000ffff05000812 */ /* 0x002fe400078ec0ff */
[----:B------:R-:W-:Y:S02]  /*67d0*/  @P0 R2UR UR6, R2 ;  /* 0x00000000020602ca */ /* 0x000fe400000e0000 */
[----:B------:R-:W-:Y:S01]  /*67e0*/  @P0 R2UR UR5, R0 ;  /* 0x00000000000502ca */ /* 0x000fe200000e0000 */
[----:B------:R-:W-:Y:S05]  /*67f0*/  IMAD.U32 R0, RZ, RZ, UR52 ;  /* 0x00000034ff007e24 */ /* 0x000fea000f8e00ff */
[----:B------:R-:W-:Y:S05]  /*6800*/  IABS R2, R0 ;  /* 0x0000000000027213 */ /* 0x000fea0000000000 */
[----:B------:R-:W-:Y:S02]  /*6810*/  @UP1 UMOV UR37, UR6 ;  /* 0x0000000600251c82 */ /* 0x000fe40008000000 */
[----:B------:R-:W-:Y:S01]  /*6820*/  @UP1 UMOV UR36, UR5 ;  /* 0x0000000500241c82 */ /* 0x000fe20008000000 */
[----:B------:R-:W-:Y:S05]  /*6830*/  BRA.U !UP0, `(.L_x_93) ;  /* 0x0000000108cc7547 */ /* 0x000fea000b800000 */
[----:B------:R-:W1:Y:S01]  /*6840*/  LDCU UR9, c[0x0][0xc20] ;  /* 0x00018400ff0977ac */ /* 0x000e620008000800 */
[----:B------:R-:W-:Y:S02]  /*6850*/  UIMAD.WIDE.U32 UR4, UR60, UR59, URZ ;  /* 0x0000003b3c0472a5 */ /* 0x000fe4000f8e00ff */
[----:B------:R-:W-:Y:S02]  /*6860*/  UIMAD.WIDE.U32 UR6, UR61, UR56, URZ ;  /* 0x000000383d0672a5 */ /* 0x000fe4000f8e00ff */
[----:B------:R-:W-:Y:S02]  /*6870*/  UIMAD.WIDE.U32 UR10, UR36, UR59, URZ ;  /* 0x0000003b240a72a5 */ /* 0x000fe4000f8e00ff */
[----:B------:R-:W-:Y:S02]  /*6880*/  UISETP.NE.AND UP0, UPT, UR58, 0x1, UPT ;  /* 0x000000013a00788c */ /* 0x000fe4000bf05270 */
[----:B------:R-:W-:Y:S02]  /*6890*/  UISETP.NE.AND UP1, UPT, UR48, 0x1, UPT ;  /* 0x000000013000788c */ /* 0x000fe4000bf25270 */
[----:B------:R-:W-:Y:S02]  /*68a0*/  UISETP.NE.AND UP2, UPT, UR39, 0x1, UPT ;  /* 0x000000012700788c */ /* 0x000fe4000bf45270 */
[----:B------:R-:W-:Y:S01]  /*68b0*/  UIMAD.WIDE.U32 UR12, UR37, UR56, URZ ;  /* 0x00000038250c72a5 */ /* 0x000fe2000f8e00ff */
[----:B------:R-:W-:Y:S01]  /*68c0*/  UMOV UR4, UR5 ;  /* 0x0000000500047c82 */ /* 0x000fe20008000000 */
[----:B------:R-:W-:Y:S01]  /*68d0*/  UMOV UR6, UR11 ;  /* 0x0000000b00067c82 */ /* 0x000fe20008000000 */
[----:B-1----:R-:W-:Y:S03]  /*68e0*/  USHF.R.U32.HI UR8, URZ, UR9, UR4 ;  /* 0x00000009ff087299 */ /* 0x002fe60008011604 */
[----:B------:R-:W-:Y:S02]  /*68f0*/  UMOV UR4, UR7 ;  /* 0x0000000700047c82 */ /* 0x000fe40008000000 */
[----:B------:R-:W-:Y:S02]  /*6900*/  USHF.R.U32.HI UR5, URZ, UR57, UR4 ;  /* 0x00000039ff057299 */ /* 0x000fe40008011604 */
[----:B------:R-:W-:Y:S02]  /*6910*/  USEL UR4, UR60, UR8, !UP0 ;  /* 0x000000083c047287 */ /* 0x000fe4000c000000 */
[----:B------:R-:W-:Y:S02]  /*6920*/  USHF.R.U32.HI UR8, URZ, UR9, UR6 ;  /* 0x00000009ff087299 */ /* 0x000fe40008011606 */
[----:B------:R-:W-:Y:S02]  /*6930*/  UIMAD.WIDE.U32 UR6, UR4, UR46, URZ ;  /* 0x0000002e040672a5 */ /* 0x000fe4000f8e00ff */
[----:B------:R-:W-:Y:S02]  /*6940*/  USEL UR9, UR61, UR5, !UP1 ;  /* 0x000000053d097287 */ /* 0x000fe4000c800000 */
[----:B------:R-:W-:Y:S02]  /*6950*/  USEL UR8, UR36, UR8, !UP0 ;  /* 0x0000000824087287 */ /* 0x000fe4000c000000 */
[----:B------:R-:W-:Y:S01]  /*6960*/  UIMAD.WIDE.U32 UR10, UR9, UR46, URZ ;  /* 0x0000002e090a72a5 */ /* 0x000fe2000f8e00ff */
[----:B------:R-:W-:Y:S01]  /*6970*/  UMOV UR6, UR7 ;  /* 0x0000000700067c82 */ /* 0x000fe20008000000 */
[----:B------:R-:W-:Y:S01]  /*6980*/  UMOV UR5, UR13 ;  /* 0x0000000d00057c82 */ /* 0x000fe20008000000 */
[----:B------:R-:W-:Y:S02]  /*6990*/  @UP2 USHF.R.U32.HI UR4, URZ, UR47, UR6 ;  /* 0x0000002fff042299 */ /* 0x000fe40008011606 */
[----:B------:R-:W-:Y:S02]  /*69a0*/  USHF.R.U32.HI UR5, URZ, UR57, UR5 ;  /* 0x00000039ff057299 */ /* 0x000fe40008011605 */
[----:B------:R-:W-:Y:S02]  /*69b0*/  UIMAD UR4, UR39, UR4, URZ ;  /* 0x00000004270472a4 */ /* 0x000fe4000f8e02ff */
[----:B------:R-:W-:Y:S02]  /*69c0*/  USEL UR5, UR37, UR5, !UP1 ;  /* 0x0000000525057287 */ /* 0x000fe4000c800000 */
[----:B------:R-:W-:Y:S01]  /*69d0*/  UISETP.GE.AND UP0, UPT, UR8, UR4, UPT ;  /* 0x000000040800728c */ /* 0x000fe2000bf06270 */
[----:B------:R-:W-:Y:S01]  /*69e0*/  UMOV UR6, UR11 ;  /* 0x0000000b00067c82 */ /* 0x000fe20008000000 */
[----:B------:R-:W-:Y:S02]  /*69f0*/  UIMAD.WIDE.U32 UR10, UR8, UR46, URZ ;  /* 0x0000002e080a72a5 */ /* 0x000fe4000f8e00ff */
[----:B------:R-:W-:Y:S04]  /*6a00*/  @UP2 USHF.R.U32.HI UR9, URZ, UR47, UR6 ;  /* 0x0000002fff092299 */ /* 0x000fe80008011606 */
[----:B------:R-:W-:Y:S01]  /*6a10*/  UIMAD UR6, UR39, UR9, URZ ;  /* 0x00000009270672a4 */ /* 0x000fe2000f8e02ff */
[----:B------:R-:W-:Y:S03]  /*6a20*/  UMOV UR4, UR11 ;  /* 0x0000000b00047c82 */ /* 0x000fe60008000000 */
[----:B------:R-:W-:Y:S02]  /*6a30*/  UISETP.GE.OR UP0, UPT, UR5, UR6, UP0 ;  /* 0x000000060500728c */ /* 0x000fe40008706670 */
[----:B------:R-:W-:Y:S02]  /*6a40*/  USHF.R.U32.HI UR4, URZ, UR47, UR4 ;  /* 0x0000002fff047299 */ /* 0x000fe40008011604 */
[----:B------:R-:W-:Y:S02]  /*6a50*/  UIMAD.WIDE.U32 UR6, UR5, UR46, URZ ;  /* 0x0000002e050672a5 */ /* 0x000fe4000f8e00ff */
[----:B------:R-:W-:Y:S02]  /*6a60*/  USEL UR11, UR8, UR4, !UP2 ;  /* 0x00000004080b7287 */ /* 0x000fe4000d000000 */
[----:B------:R-:W-:Y:S02]  /*6a70*/  UIADD3 UR6, UPT, UPT, -UR5, URZ, URZ ;  /* 0x000000ff05067290 */ /* 0x000fe4000fffe1ff */
[----:B------:R-:W-:Y:S02]  /*6a80*/  UIADD3 UR10, UPT, UPT, -UR11, URZ, URZ ;  /* 0x000000ff0b0a7290 */ /* 0x000fe4000fffe1ff */
[----:B------:R-:W-:Y:S02]  /*6a90*/  UIMAD UR6, UR48, UR6, UR37 ;  /* 0x00000006300672a4 */ /* 0x000fe4000f8e0225 */
[----:B------:R-:W-:Y:S01]  /*6aa0*/  UIMAD UR10, UR39, UR10, UR8 ;  /* 0x0000000a270a72a4 */ /* 0x000fe2000f8e0208 */
[----:B------:R-:W-:Y:S01]  /*6ab0*/  @!UP0 UMOV UR4, UR7 ;  /* 0x0000000700048c82 */ /* 0x000fe20008000000 */
[----:B------:R-:W-:Y:S02]  /*6ac0*/  UIADD3 UR7, UPT, UPT, -UR8, URZ, URZ ;  /* 0x000000ff08077290 */ /* 0x000fe4000fffe1ff */
[----:B------:R-:W-:Y:S04]  /*6ad0*/  @!UP0 USHF.R.U32.HI UR4, URZ, UR47, UR4 ;  /* 0x0000002fff048299 */ /* 0x000fe80008011604 */
[----:B------:R-:W-:Y:S04]  /*6ae0*/  @!UP0 USEL UR4, UR5, UR4, !UP2 ;  /* 0x0000000405048287 */ /* 0x000fe8000d000000 */
[----:B------:R-:W-:Y:S02]  /*6af0*/  @!UP0 UIMAD UR9, UR9, UR10, UR4 ;  /* 0x0000000a090982a4 */ /* 0x000fe4000f8e0204 */
[----:B------:R-:W-:Y:S02]  /*6b00*/  @!UP0 UIADD3 UR10, UPT, UPT, UR11, -UR4, URZ ;  /* 0x800000040b0a8290 */ /* 0x000fe4000fffe0ff */
[----:B------:R-:W-:Y:S02]  /*6b10*/  UIMAD UR4, UR58, UR7, UR36 ;  /* 0x000000073a0472a4 */ /* 0x000fe4000f8e0224 */
[----:B------:R-:W-:Y:S03]  /*6b20*/  @!UP0 UIMAD UR8, UR10, UR39, UR5 ;  /* 0x000000270a0882a4 */ /* 0x000fe6000f8e0205 */
[----:B------:R-:W-:Y:S02]  /*6b30*/  @!UP0 UMOV UR5, UR9 ;  /* 0x0000000900058c82 */ /* 0x000fe40008000000 */
[----:B------:R-:W-:Y:S02]  /*6b40*/  UIMAD UR37, UR5, UR48, UR6 ;  /* 0x00000030052572a4 */ /* 0x000fe4000f8e0206 */
[----:B------:R-:W-:Y:S11]  /*6b50*/  UIMAD UR36, UR8, UR58, UR4 ;  /* 0x0000003a082472a4 */ /* 0x000ff6000f8e0204 */
[----:B------:R-:W-:Y:S01]  /*6b60*/  @!UPT UIADD3 URZ, UPT, UPT, URZ, URZ, URZ ;  /* 0x000000fffffff290 */ /* 0x000fe2000fffe0ff */
.L_x_93:
[----:B------:R-:W1:Y:S01]  /*6b70*/  LDCU UR16, c[0x0][0x388] ;  /* 0x00007100ff1077ac */ /* 0x000e620008000800 */
[----:B------:R-:W-:Y:S01]  /*6b80*/  R2UR UR6, R2 ;  /* 0x00000000020672ca */ /* 0x000fe200000e0000 */
[----:B------:R-:W-:Y:S01]  /*6b90*/  IMAD R2, R68, 0x4, R1 ;  /* 0x0000000444027824 */ /* 0x000fe200078e0201 */
[----:B------:R-:W-:Y:S01]  /*6ba0*/  IABS R0, R0 ;  /* 0x0000000000007213 */ /* 0x000fe20000000000 */
[----:B------:R-:W-:Y:S01]  /*6bb0*/  UIADD3 UR11, UPT, UPT, UR49, 0x400, URZ ;  /* 0x00000400310b7890 */ /* 0x000fe2000fffe0ff */
[----:B------:R-:W-:Y:S01]  /*6bc0*/  @P0 SHF.R.U32.HI R4, RZ, 0x10, R5 ;  /* 0x00000010ff040819 */ /* 0x000fe20000011605 */
[----:B------:R-:W-:Y:S02]  /*6bd0*/  USHF.L.U32 UR42, UR28, 0x7, URZ ;  /* 0x000000071c2a7899 */ /* 0x000fe400080006ff */
[----:B------:R-:W5:Y:S01]  /*6be0*/  LDL R2, [R2] ;  /* 0x0000000002027983 */ /* 0x000f620000100800 */
[----:B------:R-:W-:Y:S01]  /*6bf0*/  IMAD.MOV R0, RZ, RZ, -R0 ;  /* 0x000000ffff007224 */ /* 0x000fe200078e0a00 */
[----:B------:R-:W-:Y:S04]  /*6c00*/  @P0 R2UR UR62, R4 ;  /* 0x00000000043e02ca */ /* 0x000fe800000e0000 */
[----:B------:R-:W2:Y:S10]  /*6c10*/  I2F.RP R10, UR6 ;  /* 0x00000006000a7d06 */ /* 0x000eb40008209400 */
[----:B--2---:R-:W2:Y:S01]  /*6c20*/  MUFU.RCP R3, R10 ;  /* 0x0000000a00037308 */ /* 0x004ea20000001000 */
[----:B-1----:R-:W-:Y:S02]  /*6c30*/  IMAD.U32 R8, RZ, RZ, UR16 ;  /* 0x00000010ff087e24 */ /* 0x002fe4000f8e00ff */
[----:B--2---:R-:W-:Y:S07]  /*6c40*/  VIADD R9, R3, 0xffffffe ;  /* 0x0ffffffe03097836 */ /* 0x004fee0000000000 */
[----:B------:R-:W1:Y:S02]  /*6c50*/  F2I.FTZ.U32.TRUNC.NTZ R3, R9 ;  /* 0x0000000900037305 */ /* 0x000e64000021f000 */
[----:B-1----:R-:W-:Y:S02]  /*6c60*/  R2UR UR5, R3 ;  /* 0x00000000030572ca */ /* 0x002fe400000e0000 */
[----:B------:R-:W-:Y:S01]  /*6c70*/  IABS R3, R8 ;  /* 0x0000000800037213 */ /* 0x000fe20000000000 */
[----:B------:R-:W-:Y:S03]  /*6c80*/  IMAD.U32 R8, RZ, RZ, UR23 ;  /* 0x00000017ff087e24 */ /* 0x000fe6000f8e00ff */
[----:B------:R-:W-:Y:S02]  /*6c90*/  R2UR UR7, R3 ;  /* 0x00000000030772ca */ /* 0x000fe400000e0000 */
[----:B------:R-:W-:Y:S04]  /*6ca0*/  IABS R8, R8 ;  /* 0x0000000800087213 */ /* 0x000fe80000000000 */
[----:B------:R-:W-:Y:S01]  /*6cb0*/  R2UR UR9, R8 ;  /* 0x00000000080972ca */ /* 0x000fe200000e0000 */
[----:B------:R-:W-:Y:S04]  /*6cc0*/  UIADD3 UR4, UPT, UPT, URZ, -UR5, URZ ;  /* 0x80000005ff047290 */ /* 0x000fe8000fffe0ff */
[----:B------:R-:W-:Y:S02]  /*6cd0*/  UIMAD UR8, UR4, UR6, URZ ;  /* 0x00000006040872a4 */ /* 0x000fe4000f8e02ff */
[----:B------:R-:W1:Y:S01]  /*6ce0*/  I2F.RP R3, UR7 ;  /* 0x0000000700037d06 */ /* 0x000e620008209400 */
[----:B------:R-:W-:Y:S02]  /*6cf0*/  UMOV UR4, URZ ;  /* 0x000000ff00047c82 */ /* 0x000fe40008000000 */
[----:B------:R-:W-:Y:S02]  /*6d00*/  UIMAD.WIDE.U32 UR4, UR5, UR8, UR4 ;  /* 0x00000008050472a5 */ /* 0x000fe4000f8e0004 */
[----:B------:R-:W-:Y:S05]  /*6d10*/  R2UR UR8, R0 ;  /* 0x00000000000872ca */ /* 0x000fea00000e0000 */
[----:B------:R-:W-:Y:S02]  /*6d20*/  UMOV UR4, UR5 ;  /* 0x0000000500047c82 */ /* 0x000fe40008000000 */
[----:B------:R-:W-:Y:S01]  /*6d30*/  UIMAD.WIDE.U32 UR4, UR4, UR9, URZ ;  /* 0x00000009040472a5 */ /* 0x000fe2000f8e00ff */
[----:B-1----:R-:W1:Y:S06]  /*6d40*/  MUFU.RCP R3, R3 ;  /* 0x0000000300037308 */ /* 0x002e6c0000001000 */
[----:B------:R-:W-:Y:S02]  /*6d50*/  UMOV UR43, UR5 ;  /* 0x00000005002b7c82 */ /* 0x000fe40008000000 */
[----:B------:R-:W-:Y:S04]  /*6d60*/  UIMAD UR4, UR43, UR8, UR9 ;  /* 0x000000082b0472a4 */ /* 0x000fe8000f8e0209 */
[----:B------:R-:W-:Y:S01]  /*6d70*/  UISETP.GT.U32.AND UP0, UPT, UR6, UR4, UPT ;  /* 0x000000040600728c */ /* 0x000fe2000bf04070 */
[----:B-1----:R-:W-:Y:S10]  /*6d80*/  VIADD R8, R3, 0xffffffe ;  /* 0x0ffffffe03087836 */ /* 0x002ff40000000000 */
[----:B------:R-:W-:Y:S01]  /*6d90*/  @!UP0 UIADD3 UR4, UPT, UPT, UR4, -UR6, URZ ;  /* 0x8000000604048290 */ /* 0x000fe2000fffe0ff */
[----:B------:R-:W1:Y:S01]  /*6da0*/  F2I.FTZ.U32.TRUNC.NTZ R0, R8 ;  /* 0x0000000800007305 */ /* 0x000e62000021f000 */
[----:B------:R-:W-:Y:S02]  /*6db0*/  @!UP0 UIADD3 UR43, UPT, UPT, UR43, 0x1, URZ ;  /* 0x000000012b2b8890 */ /* 0x000fe4000fffe0ff */
[----:B------:R-:W-:Y:S02]  /*6dc0*/  UISETP.GE.U32.AND UP2, UPT, UR4, UR6, UPT ;  /* 0x000000060400728c */ /* 0x000fe4000bf46070 */
[----:B------:R-:W-:Y:S02]  /*6dd0*/  ULOP3.LUT UR4, UR23, UR52, URZ, 0x3c, !UPT ;  /* 0x0000003417047292 */ /* 0x000fe4000f8e3cff */
[----:B------:R-:W-:Y:S02]  /*6de0*/  UISETP.NE.AND UP0, UPT, UR52, URZ, UPT ;  /* 0x000000ff3400728c */ /* 0x000fe4000bf05270 */
[----:B------:R-:W-:Y:S05]  /*6df0*/  UISETP.GE.AND UP1, UPT, UR4, URZ, UPT ;  /* 0x000000ff0400728c */ /* 0x000fea000bf26270 */
[----:B------:R-:W-:Y:S01]  /*6e00*/  @UP2 UIADD3 UR43, UPT, UPT, UR43, 0x1, URZ ;  /* 0x000000012b2b2890 */ /* 0x000fe2000fffe0ff */
[----:B-1----:R-:W-:Y:S05]  /*6e10*/  R2UR UR5, R0 ;  /* 0x00000000000572ca */ /* 0x002fea00000e0000 */
[----:B------:R-:W-:Y:S02]  /*6e20*/  @!UP1 UIADD3 UR43, UPT, UPT, -UR43, URZ, URZ ;  /* 0x000000ff2b2b9290 */ /* 0x000fe4000fffe1ff */
[----:B------:R-:W-:Y:S06]  /*6e30*/  @!UP0 ULOP3.LUT UR43, URZ, UR52, URZ, 0x33, !UPT ;  /* 0x00000034ff2b8292 */ /* 0x000fec000f8e33ff */
[----:B------:R-:W-:Y:S01]  /*6e40*/  UIADD3 UR4, UPT, UPT, URZ, -UR5, URZ ;  /* 0x80000005ff047290 */ /* 0x000fe2000fffe0ff */
[----:B------:R-:W-:Y:S03]  /*6e50*/  IMAD.U32 R0, RZ, RZ, UR43 ;  /* 0x0000002bff007e24 */ /* 0x000fe6000f8e00ff */
[----:B------:R-:W-:Y:S02]  /*6e60*/  UIMAD UR6, UR4, UR7, URZ ;  /* 0x00000007040672a4 */ /* 0x000fe4000f8e02ff */
[----:B------:R-:W-:Y:S01]  /*6e70*/  IABS R0, R0 ;  /* 0x0000000000007213 */ /* 0x000fe20000000000 */
[----:B------:R-:W-:Y:S02]  /*6e80*/  UMOV UR4, URZ ;  /* 0x000000ff00047c82 */ /* 0x000fe40008000000 */
[----:B------:R-:W-:Y:S01]  /*6e90*/  UIMAD.WIDE.U32 UR4, UR5, UR6, UR4 ;  /* 0x00000006050472a5 */ /* 0x000fe2000f8e0004 */
[----:B------:R-:W-:Y:S01]  /*6ea0*/  R2UR UR8, R0 ;  /* 0x00000000000872ca */ /* 0x000fe200000e0000 */
[----:B------:R-:W-:Y:S05]  /*6eb0*/  IMAD.U32 R0, RZ, RZ, UR63 ;  /* 0x0000003fff007e24 */ /* 0x000fea000f8e00ff */
[----:B------:R-:W-:Y:S01]  /*6ec0*/  UMOV UR4, UR5 ;  /* 0x0000000500047c82 */ /* 0x000fe20008000000 */
[----:B------:R-:W-:Y:S04]  /*6ed0*/  IABS R9, R0 ;  /* 0x0000000000097213 */ /* 0x000fe80000000000 */
[----:B------:R-:W1:Y:S02]  /*6ee0*/  I2F.RP R0, R9 ;  /* 0x0000000900007306 */ /* 0x000e640000209400 */
[----:B------:R-:W-:Y:S07]  /*6ef0*/  UIMAD.WIDE.U32 UR4, UR4, UR8, URZ ;  /* 0x00000008040472a5 */ /* 0x000fee000f8e00ff */
[----:B------:R-:W-:Y:S02]  /*6f00*/  UMOV UR44, UR5 ;  /* 0x00000005002c7c82 */ /* 0x000fe40008000000 */
[----:B------:R-:W-:Y:S04]  /*6f10*/  UIADD3 UR4, UPT, UPT, -UR44, URZ, URZ ;  /* 0x000000ff2c047290 */ /* 0x000fe8000fffe1ff */
[----:B------:R-:W-:Y:S01]  /*6f20*/  UIMAD UR4, UR7, UR4, UR8 ;  /* 0x00000004070472a4 */ /* 0x000fe2000f8e0208 */
[----:B-1----:R-:W1:Y:S03]  /*6f30*/  MUFU.RCP R0, R0 ;  /* 0x0000000000007308 */ /* 0x002e660000001000 */
[----:B------:R-:W-:Y:S11]  /*6f40*/  UISETP.GT.U32.AND UP0, UPT, UR7, UR4, UPT ;  /* 0x000000040700728c */ /* 0x000ff6000bf04070 */
[----:B------:R-:W-:Y:S02]  /*6f50*/  @!UP0 UIADD3 UR4, UPT, UPT, UR4, -UR7, URZ ;  /* 0x8000000704048290 */ /* 0x000fe4000fffe0ff */
[----:B------:R-:W-:Y:S01]  /*6f60*/  @!UP0 UIADD3 UR44, UPT, UPT, UR44, 0x1, URZ ;  /* 0x000000012c2c8890 */ /* 0x000fe2000fffe0ff */
[----:B-1----:R-:W-:Y:S01]  /*6f70*/  IADD3 R10, PT, PT, R0, 0xffffffe, RZ ;  /* 0x0ffffffe000a7810 */ /* 0x002fe20007ffe0ff */
[----:B------:R-:W-:Y:S02]  /*6f80*/  UISETP.GE.U32.AND UP1, UPT, UR4, UR7, UPT ;  /* 0x000000070400728c */ /* 0x000fe4000bf26070 */
[----:B------:R-:W-:Y:S01]  /*6f90*/  ULOP3.LUT UR4, UR43, UR16, URZ, 0x3c, !UPT ;  /* 0x000000102b047292 */ /* 0x000fe2000f8e3cff */
[----:B------:R-:W1:Y:S03]  /*6fa0*/  F2I.FTZ.U32.TRUNC.NTZ R11, R10 ;  /* 0x0000000a000b7305 */ /* 0x000e66000021f000 */
[----:B------:R-:W-:Y:S05]  /*6fb0*/  UISETP.GE.AND UP0, UPT, UR4, URZ, UPT ;  /* 0x000000ff0400728c */ /* 0x000fea000bf06270 */
[----:B------:R-:W-:Y:S02]  /*6fc0*/  @UP1 UIADD3 UR44, UPT, UPT, UR44, 0x1, URZ ;  /* 0x000000012c2c1890 */ /* 0x000fe4000fffe0ff */
[----:B------:R-:W-:Y:S04]  /*6fd0*/  UISETP.NE.AND UP1, UPT, UR16, URZ, UPT ;  /* 0x000000ff1000728c */ /* 0x000fe8000bf25270 */
[----:B------:R-:W-:Y:S01]  /*6fe0*/  @!UP0 UIADD3 UR44, UPT, UPT, -UR44, URZ, URZ ;  /* 0x000000ff2c2c8290 */ /* 0x000fe2000fffe1ff */
[--C-:B-1----:R-:W-:Y:S02]  /*6ff0*/  IMAD.MOV R8, RZ, RZ, -R11.reuse ;  /* 0x000000ffff087224 */ /* 0x102fe400078e0a0b */
[----:B------:R-:W-:Y:S02]  /*7000*/  IMAD.MOV.U32 R10, RZ, RZ, RZ ;  /* 0x000000ffff0a7224 */ /* 0x000fe400078e00ff */
[----:B------:R-:W-:Y:S02]  /*7010*/  IMAD R3, R8, R9, RZ ;  /* 0x0000000908037224 */ /* 0x000fe400078e02ff */
[----:B------:R-:W-:Y:S02]  /*7020*/  @!UP1 ULOP3.LUT UR44, URZ, UR16, URZ, 0x33, !UPT ;  /* 0x00000010ff2c9292 */ /* 0x000fe4000f8e33ff */
[----:B------:R-:W-:Y:S01]  /*7030*/  UISETP.NE.AND UP1, UPT, UR38, 0x1, UPT ;  /* 0x000000012600788c */ /* 0x000fe2000bf25270 */
[----:B------:R-:W-:Y:S04]  /*7040*/  IMAD.HI.U32 R11, R11, R3, R10 ;  /* 0x000000030b0b7227 */ /* 0x000fe800078e000a */
[----:B------:R-:W-:Y:S05]  /*7050*/  IMAD.U32 R0, RZ, RZ, UR44 ;  /* 0x0000002cff007e24 */ /* 0x000fea000f8e00ff */
[----:B------:R-:W-:Y:S01]  /*7060*/  IABS R0, R0 ;  /* 0x0000000000007213 */ /* 0x000fe20000000000 */
[----:B------:R-:W1:Y:S04]  /*7070*/  @!UP1 LDCU.128 UR12, c[0x0][0xc10] ;  /* 0x00018200ff0c97ac */ /* 0x000e680008000c00 */
[----:B------:R-:W-:Y:S01]  /*7080*/  IMAD.HI.U32 R11, R11, R0, RZ ;  /* 0x000000000b0b7227 */ /* 0x000fe200078e00ff */
[----:B------:R-:W2:Y:S03]  /*7090*/  @!UP1 LDCU UR10, c[0x0][0xc20] ;  /* 0x00018400ff0a97ac */ /* 0x000ea60008000800 */
[----:B------:R-:W-:Y:S01]  /*70a0*/  IMAD.MOV R3, RZ, RZ, -R11 ;  /* 0x000000ffff037224 */ /* 0x000fe200078e0a0b */
[----:B------:R-:W3:Y:S03]  /*70b0*/  @!UP1 LDCU UR5, c[0x0][0xc0c] ;  /* 0x00018180ff0597ac */ /* 0x000ee60008000800 */
[C---:B------:R-:W-:Y:S01]  /*70c0*/  IMAD R0, R9.reuse, R3, R0 ;  /* 0x0000000309007224 */ /* 0x040fe200078e0200 */
[----:B-1----:R-:W-:Y:S04]  /*70d0*/  UIMAD.WIDE.U32 UR6, UR36, UR15, URZ ;  /* 0x0000000f240672a5 */ /* 0x002fe8000f8e00ff */
[----:B------:R-:W-:Y:S01]  /*70e0*/  ISETP.GT.U32.AND P1, PT, R9, R0, PT ;  /* 0x000000000900720c */ /* 0x000fe20003f24070 */
[----:B------:R-:W-:Y:S02]  /*70f0*/  UIMAD.WIDE.U32 UR8, UR37, UR12, URZ ;  /* 0x0000000c250872a5 */ /* 0x000fe4000f8e00ff */
[----:B------:R-:W-:Y:S02]  /*7100*/  @!UP1 UISETP.NE.AND UP0, UPT, UR14, 0x1, UPT ;  /* 0x000000010e00988c */ /* 0x000fe4000bf05270 */
[----:B------:R-:W-:Y:S01]  /*7110*/  ULOP3.LUT UR8, UR44, UR63, URZ, 0x3c, !UPT ;  /* 0x0000003f2c087292 */ /* 0x000fe2000f8e3cff */
[----:B------:R-:W-:Y:S02]  /*7120*/  @!UP1 UMOV UR6, UR7 ;  /* 0x0000000700069c82 */ /* 0x000fe40008000000 */
[----:B------:R-:W-:Y:S01]  /*7130*/  @!UP1 UMOV UR4, UR9 ;  /* 0x0000000900049c82 */ /* 0x000fe20008000000 */
[----:B--2---:R-:W-:Y:S02]  /*7140*/  @!UP1 USHF.R.U32.HI UR6, URZ, UR10, UR6 ;  /* 0x0000000aff069299 */ /* 0x004fe40008011606 */
[----:B---3--:R-:W-:Y:S02]  /*7150*/  @!UP1 UISETP.NE.AND UP2, UPT, UR5, 0x1, UPT ;  /* 0x000000010500988c */ /* 0x008fe4000bf45270 */
[----:B------:R-:W-:Y:S01]  /*7160*/  @!UP1 USEL UR6, UR36, UR6, !UP0 ;  /* 0x0000000624069287 */ /* 0x000fe2000c000000 */
[-C--:B------:R-:W-:Y:S01]  /*7170*/  @!P1 IADD3 R0, PT, PT, R0, -R9.reuse, RZ ;  /* 0x8000000900009210 */ /* 0x080fe20007ffe0ff */
[----:B------:R-:W-:Y:S01]  /*7180*/  UISETP.GE.AND UP0, UPT, UR8, URZ, UPT ;  /* 0x000000ff0800728c */ /* 0x000fe2000bf06270 */
[----:B------:R-:W-:Y:S01]  /*7190*/  @!P1 VIADD R11, R11, 0x1 ;  /* 0x000000010b0b9836 */ /* 0x000fe20000000000 */
[----:B------:R-:W-:Y:S01]  /*71a0*/  @!UP1 USHF.R.U32.HI UR4, URZ, UR13, UR4 ;  /* 0x0000000dff049299 */ /* 0x000fe20008011604 */
[----:B------:R-:W-:Y:S03]  /*71b0*/  ISETP.GE.U32.AND P2, PT, R0, R9, PT ;  /* 0x000000090000720c */ /* 0x000fe60003f46070 */
[----:B------:R-:W-:Y:S02]  /*71c0*/  @!UP1 USEL UR7, UR37, UR4, !UP2 ;  /* 0x0000000425079287 */ /* 0x000fe4000d000000 */
[----:B------:R-:W-:Y:S02]  /*71d0*/  UISETP.NE.AND UP2, UPT, UR63, URZ, UPT ;  /* 0x000000ff3f00728c */ /* 0x000fe4000bf45270 */
[----:B------:R-:W-:Y:S02]  /*71e0*/  @!UP1 UIADD3 UR4, UPT, UPT, -UR7, UR6, URZ ;  /* 0x0000000607049290 */ /* 0x000fe4000fffe1ff */
[----:B------:R-:W-:Y:S02]  /*71f0*/  @!UP1 UIADD3 UR6, UPT, UPT, UR7, -UR6, URZ ;  /* 0x8000000607069290 */ /* 0x000fe4000fffe0ff */
[----:B------:R-:W-:Y:S02]  /*7200*/  @!UP1 UIMAD UR37, UR4, UR5, UR37 ;  /* 0x00000005042592a4 */ /* 0x000fe4000f8e0225 */
[----:B------:R-:W-:Y:S01]  /*7210*/  UIADD3 UR4, UPT, UPT, -UR43, URZ, URZ ;  /* 0x000000ff2b047290 */ /* 0x000fe2000fffe1ff */
[----:B------:R-:W-:Y:S01]  /*7220*/  @P2 VIADD R11, R11, 0x1 ;  /* 0x000000010b0b2836 */ /* 0x000fe20000000000 */
[----:B------:R-:W-:Y:S02]  /*7230*/  @!UP1 UIMAD UR36, UR6, UR14, UR36 ;  /* 0x0000000e062492a4 */ /* 0x000fe4000f8e0224 */
[----:B------:R-:W-:Y:S02]  /*7240*/  UIMAD UR5, UR52, UR4, UR23 ;  /* 0x00000004340572a4 */ /* 0x000fe4000f8e0217 */
[----:B------:R-:W-:Y:S01]  /*7250*/  UIADD3 UR4, UPT, UPT, -UR44, URZ, URZ ;  /* 0x000000ff2c047290 */ /* 0x000fe2000fffe1ff */
[----:B------:R-:W-:Y:S01]  /*7260*/  R2UR UR45, R11 ;  /* 0x000000000b2d72ca */ /* 0x000fe200000e0000 */
[----:B------:R-:W-:Y:S02]  /*7270*/  USHF.L.U32 UR50, UR5, 0x7, URZ ;  /* 0x0000000705327899 */ /* 0x000fe400080006ff */
[----:B------:R-:W-:Y:S10]  /*7280*/  UIMAD UR43, UR16, UR4, UR43 ;  /* 0x00000004102b72a4 */ /* 0x000ff4000f8e022b */
[----:B------:R-:W-:Y:S02]  /*7290*/  @!UP0 UIADD3 UR45, UPT, UPT, -UR45, URZ, URZ ;  /* 0x000000ff2d2d8290 */ /* 0x000fe4000fffe1ff */
[----:B------:R-:W-:Y:S02]  /*72a0*/  ULOP3.LUT UP0, URZ, UR11, 0x1b0, URZ, 0xc0, !UPT ;  /* 0x000001b00bff7892 */ /* 0x000fe4000f80c0ff */
[----:B------:R-:W-:Y:S04]  /*72b0*/  @!UP2 ULOP3.LUT UR45, URZ, UR63, URZ, 0x33, !UPT ;  /* 0x0000003fff2da292 */ /* 0x000fe8000f8e33ff */
[----:B------:R-:W-:Y:S04]  /*72c0*/  UIADD3 UR6, UPT, UPT, -UR45, URZ, URZ ;  /* 0x000000ff2d067290 */ /* 0x000fe8000fffe1ff */
[----:B------:R-:W-:Y:S01]  /*72d0*/  UIMAD UR44, UR63, UR6, UR44 ;  /* 0x000000063f2c72a4 */ /* 0x000fe2000f8e022c */
[----:B------:R-:W-:Y:S11]  /*72e0*/  BRA.U !UP0, `(.L_x_94) ;  /* 0x0000000108407547 */ /* 0x000ff6000b800000 */
[----:B------:R-:W1:Y:S01]  /*72f0*/  LDCU.64 UR8, c[0x4][0x80] ;  /* 0x01001000ff0877ac */ /* 0x000e620008000a00 */
[----:B------:R-:W-:Y:S01]  /*7300*/  MOV R15, 0x0 ;  /* 0x00000000000f7802 */ /* 0x000fe20000000f00 */
[----:B------:R-:W-:Y:S02]  /*7310*/  HFMA2 R12, -RZ, RZ, 0, 5.9604644775390625e-08 ;  /* 0x00000001ff0c7431 */ /* 0x000fe400000001ff */
[----:B------:R-:W-:Y:S02]  /*7320*/  IMAD.MOV.U32 R8, RZ, RZ, 0x70 ;  /* 0x00000070ff087424 */ /* 0x000fe400078e00ff */
[----:B------:R-:W-:Y:S01]  /*7330*/  IMAD.MOV.U32 R13, RZ, RZ, RZ ;  /* 0x000000ffff0d7224 */ /* 0x000fe200078e00ff */
[----:B------:R-:W2:Y:S01]  /*7340*/  LDCU.64 UR6, c[0x4][0x88] ;  /* 0x01001100ff0677ac */ /* 0x000ea20008000a00 */
[----:B------:R-:W3:Y:S01]  /*7350*/  LDC.64 R14, c[0x4][R15] ;  /* 0x010000000f0e7b82 */ /* 0x000ee20000000a00 */
[----:B------:R-:W4:Y:S01]  /*7360*/  LDCU.64 UR4, c[0x4][0x8] ;  /* 0x01000100ff0477ac */ /* 0x000f220008000a00 */
[----:B-1----:R-:W-:Y:S01]  /*7370*/  MOV R5, UR9 ;  /* 0x0000000900057c02 */ /* 0x002fe20008000f00 */
[----:B------:R-:W-:Y:S01]  /*7380*/  IMAD.U32 R4, RZ, RZ, UR8 ;  /* 0x00000008ff047e24 */ /* 0x000fe2000f8e00ff */
[----:B--2---:R-:W-:Y:S01]  /*7390*/  MOV R7, UR7 ;  /* 0x0000000700077c02 */ /* 0x004fe20008000f00 */
[----:B------:R-:W-:Y:S01]  /*73a0*/  IMAD.U32 R6, RZ, RZ, UR6 ;  /* 0x00000006ff067e24 */ /* 0x000fe2000f8e00ff */
[----:B----4-:R-:W-:Y:S01]  /*73b0*/  MOV R11, UR5 ;  /* 0x00000005000b7c02 */ /* 0x010fe20008000f00 */
[----:B------:R-:W-:Y:S02]  /*73c0*/  IMAD.U32 R10, RZ, RZ, UR4 ;  /* 0x00000004ff0a7e24 */ /* 0x000fe4000f8e00ff */
[----:B------:R-:W-:Y:S07]  /*73d0*/  LEPC R20, `(.L_x_94) ;  /* 0x000000001014794e */ /* 0x000fee0000000000 */
[----:B---3-5:R-:W-:Y:S05]  /*73e0*/  CALL.ABS.NOINC R14 ;  /* 0x000000000e007343 */ /* 0x028fea0003c00000 */
.L_x_94:
[----:B------:R-:W-:Y:S01]  /*73f0*/  LOP3.LUT P0, RZ, R178, 0x1b0, RZ, 0xc0, !PT ;  /* 0x000001b0b2ff7812 */ /* 0x000fe2000780c0ff */
[----:B------:R-:W-:Y:S11]  /*7400*/  BSSY.RECONVERGENT B6, `(.L_x_95) ;  /* 0x0000013000067945 */ /* 0x000ff60003800200 */
[----:B------:R-:W-:Y:S01]  /*7410*/  @!UPT UIADD3 URZ, UPT, UPT, URZ, URZ, URZ ;  /* 0x000000fffffff290 */ /* 0x000fe2000fffe0ff */
[----:B------:R-:W-:Y:S05]  /*7420*/  @!P0 BRA `(.L_x_96) ;  /* 0x0000000000408947 */ /* 0x000fea0003800000 */
        /* <DEDUP_REMOVED lines=16> */
.L_x_96:
[----:B------:R-:W-:Y:S05]  /*7530*/  BSYNC.RECONVERGENT B6 ;  /* 0x0000000000067941 */ /* 0x000fea0003800200 */
.L_x_95:
[----:B------:R-:W-:Y:S02]  /*7540*/  R2UR UR6, R173 ;  /* 0x00000000ad0672ca */ /* 0x000fe400000e0000 */
[----:B------:R-:W-:Y:S02]  /*7550*/  R2UR UR5, R172 ;  /* 0x00000000ac0572ca */ /* 0x000fe400000e0000 */
[----:B------:R-:W-:Y:S02]  /*7560*/  R2UR UR4, R171 ;  /* 0x00000000ab0472ca */ /* 0x000fe400000e0000 */
[----:B------:R-:W-:Y:S02]  /*7570*/  ISETP.NE.U32.AND P4, PT, R154, RZ, PT ;  /* 0x000000ff9a00720c */ /* 0x000fe40003f85070 */
[----:B------:R-:W-:Y:S02]  /*7580*/  ISETP.NE.U32.AND P2, PT, RZ, UR54, PT ;  /* 0x00000036ff007c0c */ /* 0x000fe4000bf45070 */
[----:B------:R-:W-:Y:S02]  /*7590*/  ISETP.NE.AND.EX P4, PT, R155, RZ, PT, P4 ;  /* 0x000000ff9b00720c */ /* 0x000fe40003f85340 */
[----:B------:R-:W-:Y:S01]  /*75a0*/  ISETP.NE.AND.EX P2, PT, RZ, UR55, PT, P2 ;  /* 0x00000037ff007c0c */ /* 0x000fe2000bf45320 */
[----:B------:R-:W-:Y:S02]  /*75b0*/  UISETP.NE.AND UP2, UPT, UR6, URZ, UPT ;  /* 0x000000ff0600728c */ /* 0x000fe4000bf45270 */
[----:B------:R-:W-:Y:S04]  /*75c0*/  UISETP.NE.U32.AND UP0, UPT, UR5, URZ, UPT ;  /* 0x000000ff0500728c */ /* 0x000fe8000bf05070 */
[----:B------:R-:W-:Y:S01]  /*75d0*/  UISETP.NE.AND.EX UP1, UPT, UR4, URZ, UPT, UP0 ;  /* 0x000000ff0400728c */ /* 0x000fe2000bf25300 */
[----:B------:R-:W-:Y:S01]  /*75e0*/  PLOP3.LUT P1, PT, PT, PT, UP2, 0x80, 0x8 ;  /* 0x000000000008781c */ /* 0x000fe20003f2f028 */
[----:B------:R-:W-:Y:S03]  /*75f0*/  UPLOP3.LUT UP0, UPT, UPT, UPT, UPT, 0x40, 0x4 ;  /* 0x000000000004789c */ /* 0x000fe60003f0e870 */
[----:B------:R-:W-:Y:S06]  /*7600*/  @UP2 UPLOP3.LUT UP0, UPT, UPT, UPT, UP1, 0x80, 0x8 ;  /* 0x000000000008289c */ /* 0x000fec0003f0f010 */
[----:B------:R-:W-:Y:S01]  /*7610*/  PLOP3.LUT P0, PT, PT, PT, UP0, 0x80, 0x8 ;  /* 0x000000000008781c */ /* 0x000fe20003f0f008 */
[----:B------:R-:W-:Y:S01]  /*7620*/  @!UPT UIADD3 URZ, UPT, UPT, URZ, URZ, URZ ;  /* 0x000000fffffff290 */ /* 0x000fe2000fffe0ff */
[----:B------:R-:W-:Y:S11]  /*7630*/  BRA.U !UP1, `(.L_x_97) ;  /* 0x0000000109407547 */ /* 0x000ff6000b800000 */
[----:B------:R-:W-:Y:S01]  /*7640*/  UISETP.NE.U32.AND UP0, UPT, UR54, URZ, UPT ;  /* 0x000000ff3600728c */ /* 0x000fe2000bf05070 */
[----:B------:R-:W-:Y:S01]  /*7650*/  R2UR UR6, R172 ;  /* 0x00000000ac0672ca */ /* 0x000fe200000e0000 */
[----:B------:R-:W1:Y:S01]  /*7660*/  LDCU.64 UR8, c[0x0][0x358] ;  /* 0x00006b00ff0877ac */ /* 0x000e620008000a00 */
[----:B------:R-:W-:Y:S02]  /*7670*/  HFMA2 R169, -RZ, RZ, 0, 5.9604644775390625e-08 ;  /* 0x00000001ffa97431 */ /* 0x000fe400000001ff */
[----:B------:R-:W-:Y:S01]  /*7680*/  IMAD.MOV.U32 R0, RZ, RZ, 0x1 ;  /* 0x00000001ff007424 */ /* 0x000fe200078e00ff */
[----:B------:R-:W-:Y:S06]  /*7690*/  UISETP.NE.AND.EX UP0, UPT, UR55, URZ, UPT, UP0 ;  /* 0x000000ff3700728c */ /* 0x000fec000bf05300 */
[----:B------:R-:W-:Y:S05]  /*76a0*/  PLOP3.LUT P3, PT, PT, PT, UP0, 0x80, 0x8 ;  /* 0x000000000008781c */ /* 0x000fea0003f6f008 */
[----:B------:R-:W2:Y:S01]  /*76b0*/  @UP0 LDCU.64 UR4, c[0x0][0x988] ;  /* 0x00013100ff0407ac */ /* 0x000ea20008000a00 */
[----:B------:R-:W-:Y:S07]  /*76c0*/  @UP0 UIMAD UR6, UR51, UR6, URZ ;  /* 0x00000006330602a4 */ /* 0x000fee000f8e02ff */
[----:B------:R-:W-:Y:S01]  /*76d0*/  @!P3 PRMT R169, R0, 0x7610, R169 ;  /* 0x0000761000a9b816 */ /* 0x000fe200000000a9 */
[----:B--2---:R-:W-:Y:S06]  /*76e0*/  @UP0 UIMAD.WIDE UR4, UR6, 0x4, UR4 ;  /* 0x00000004060408a5 */ /* 0x004fec000f8e0204 */
[----:B------:R-:W-:Y:S02]  /*76f0*/  IMAD.U32 R4, RZ, RZ, UR4 ;  /* 0x00000004ff047e24 */ /* 0x000fe4000f8e00ff */
[----:B------:R-:W-:Y:S03]  /*7700*/  IMAD.U32 R5, RZ, RZ, UR5 ;  /* 0x00000005ff057e24 */ /* 0x000fe6000f8e00ff */
[----:B------:R-:W2:Y:S02]  /*7710*/  @!UP0 LDCU UR4, c[0x0][0x980] ;  /* 0x00013000ff0487ac */ /* 0x000ea40008000800 */
[----:B-1---5:R1:W5:Y:S02]  /*7720*/  @P3 LDG.E R73, desc[UR8][R4.64] ;  /* 0x0000000804493981 */ /* 0x022364000c1e1900 */
[----:B-12---:R-:W-:Y:S02]  /*7730*/  @!P3 MOV R73, UR4 ;  /* 0x000000040049bc02 */ /* 0x006fe40008000f00 */
.L_x_97:
[----:B------:R-:W-:Y:S05]  /*7740*/  @!P4 BRA `(.L_x_98) ;  /* 0x000000000024c947 */ /* 0x000fea0003800000 */
[----:B------:R-:W-:Y:S01]  /*7750*/  ISETP.NE.U32.AND P3, PT, R152, RZ, PT ;  /* 0x000000ff9800720c */ /* 0x000fe20003f65070 */
[----:B------:R-:W1:Y:S03]  /*7760*/  LDCU.64 UR4, c[0x0][0x358] ;  /* 0x00006b00ff0477ac */ /* 0x000e660008000a00 */
[----:B------:R-:W-:Y:S11]  /*7770*/  ISETP.NE.AND.EX P3, PT, R153, RZ, PT, P3 ;  /* 0x000000ff9900720c */ /* 0x000ff60003f65330 */
[----:B------:R-:W-:Y:S02]  /*7780*/  @!UPT UIADD3 URZ, UPT, UPT, URZ, URZ, URZ ;  /* 0x000000fffffff290 */ /* 0x000fe4000fffe0ff */
[----:B------:R-:W2:Y:S01]  /*7790*/  @P3 LDC.64 R4, c[0x0][0x9a8] ;  /* 0x00026a00ff043b82 */ /* 0x000ea20000000a00 */
[----:B------:R-:W-:Y:S04]  /*77a0*/  @P3 IMAD R0, R154, UR51, RZ ;  /* 0x000000339a003c24 */ /* 0x000fe8000f8e02ff */
[----:B--2---:R-:W-:Y:S05]  /*77b0*/  @P3 IMAD.WIDE R4, R0, 0x4, R4 ;  /* 0x0000000400043825 */ /* 0x004fea00078e0204 */
[----:B-1---5:R1:W5:Y:S02]  /*77c0*/  @P3 LDG.E R70, desc[UR4][R4.64] ;  /* 0x0000000404463981 */ /* 0x022364000c1e1900 */
[----:B-1----:R-:W2:Y:S02]  /*77d0*/  @!P3 LDC R70, c[0x0][0x9a0] ;  /* 0x00026800ff46bb82 */ /* 0x002ea40000000800 */
.L_x_98:
[----:B-----5:R-:W-:Y:S01]  /*77e0*/  FSETP.NEU.AND P4, PT, R73, RZ, PT ;  /* 0x000000ff4900720b */ /* 0x020fe20003f8d000 */
[----:B------:R-:W-:Y:S01]  /*77f0*/  BSSY B1, `(.L_x_99) ;  /* 0x0000047000017945 */ /* 0x000fe20003800000 */
[----:B------:R-:W-:Y:S01]  /*7800*/  SEL R6, RZ, 0xffffffff, P2 ;  /* 0xffffffffff067807 */ /* 0x000fe20001000000 */
[----:B------:R-:W-:Y:S01]  /*7810*/  IMAD.MOV.U32 R188, RZ, RZ, 0x1 ;  /* 0x00000001ffbc7424 */ /* 0x000fe200078e00ff */
[----:B------:R-:W-:Y:S01]  /*7820*/  LOP3.LUT P3, RZ, R169, 0xff, RZ, 0xc0, !PT ;  /* 0x000000ffa9ff7812 */ /* 0x000fe2000786c0ff */
[----:B------:R-:W-:Y:S01]  /*7830*/  IMAD.IADD R71, R69, 0x1, R2 ;  /* 0x0000000145477824 */ /* 0x000fe200078e0202 */
[----:B------:R-:W-:Y:S02]  /*7840*/  @P1 SEL R3, RZ, 0xffffffff, P4 ;  /* 0xffffffffff031807 */ /* 0x000fe40002000000 */
[----:B------:R-:W-:Y:S02]  /*7850*/  CS2R R150, SRZ ;  /* 0x0000000000967805 */ /* 0x000fe4000001ff00 */
[----:B------:R-:W-:Y:S02]  /*7860*/  LEA R0, R162, UR49, 0x3 ;  /* 0x00000031a2007c11 */ /* 0x000fe4000f8e18ff */
[----:B------:R-:W-:Y:S02]  /*7870*/  CS2R R148, SRZ ;  /* 0x0000000000947805 */ /* 0x000fe4000001ff00 */
[----:B------:R-:W-:Y:S02]  /*7880*/  @P0 SEL R3, R6, R3, !P3 ;  /* 0x0000000306030207 */ /* 0x000fe40005800000 */
[----:B------:R-:W-:Y:S02]  /*7890*/  CS2R R146, SRZ ;  /* 0x0000000000927805 */ /* 0x000fe4000001ff00 */
[----:B------:R-:W-:Y:S02]  /*78a0*/  LEA R183, R68, UR49, 0x3 ;  /* 0x0000003144b77c11 */ /* 0x000fe4000f8e18ff */
[----:B------:R-:W-:Y:S02]  /*78b0*/  CS2R R144, SRZ ;  /* 0x0000000000907805 */ /* 0x000fe4000001ff00 */
[----:B------:R-:W-:Y:S02]  /*78c0*/  @P1 LOP3.LUT R3, R3, 0x1, RZ, 0xc0, !PT ;  /* 0x0000000103031812 */ /* 0x000fe400078ec0ff */
[----:B------:R-:W-:Y:S02]  /*78d0*/  CS2R R142, SRZ ;  /* 0x00000000008e7805 */ /* 0x000fe4000001ff00 */
[----:B------:R-:W-:Y:S02]  /*78e0*/  SHF.L.U32 R4, R164, 0x1f, RZ ;  /* 0x0000001fa4047819 */ /* 0x000fe400000006ff */
[----:B------:R-:W-:Y:S02]  /*78f0*/  CS2R R140, SRZ ;  /* 0x00000000008c7805 */ /* 0x000fe4000001ff00 */
[----:B------:R-:W-:Y:S02]  /*7900*/  ISETP.NE.U32.OR P6, PT, R3, 0x1, !P1 ;  /* 0x000000010300780c */ /* 0x000fe40004fc5470 */
[----:B------:R-:W-:Y:S02]  /*7910*/  CS2R R138, SRZ ;  /* 0x00000000008a7805 */ /* 0x000fe4000001ff00 */
[----:B------:R-:W-:Y:S02]  /*7920*/  PLOP3.LUT P2, PT, PT, PT, UP1, 0x80, 0x8 ;  /* 0x000000000008781c */ /* 0x000fe40003f4f018 */
[----:B------:R-:W-:Y:S02]  /*7930*/  CS2R R136, SRZ ;  /* 0x0000000000887805 */ /* 0x000fe4000001ff00 */
[----:B------:R-:W-:Y:S02]  /*7940*/  SEL R3, RZ, 0xffffffff, P4 ;  /* 0xffffffffff037807 */ /* 0x000fe40002000000 */
[----:B------:R-:W-:Y:S03]  /*7950*/  P2R R156, PR, RZ, 0x40 ;  /* 0x00000040ff9c7803 */ /* 0x000fe60000000000 */
[----:B------:R-:W-:Y:S04]  /*7960*/  @P6 SHF.L.U32 R5, R161, 0x1f, RZ ;  /* 0x0000001fa1056819 */ /* 0x000fe800000006ff */
[----:B------:R-:W-:Y:S01]  /*7970*/  @P2 SEL R3, R6, R3, !P3 ;  /* 0x0000000306032207 */ /* 0x000fe20005800000 */
[----:B------:R-:W1:Y:S03]  /*7980*/  @P6 SYNCS.PHASECHK.TRANS64.TRYWAIT P1, [R0+URZ+0x180], R5 ;  /* 0x00018005000065a7 */ /* 0x000e6600080211ff */
[----:B------:R-:W-:Y:S04]  /*7990*/  LOP3.LUT R3, R3, 0x1, RZ, 0xc0, !PT ;  /* 0x0000000103037812 */ /* 0x000fe800078ec0ff */
[----:B------:R-:W-:Y:S04]  /*79a0*/  ISETP.NE.U32.AND P5, PT, R3, 0x1, PT ;  /* 0x000000010300780c */ /* 0x000fe80003fa5070 */
[----:B------:R-:W-:Y:S01]  /*79b0*/  P2R R189, PR, RZ, 0x20 ;  /* 0x00000020ffbd7803 */ /* 0x000fe20000000000 */
[----:B------:R3:W4:Y:S01]  /*79c0*/  SYNCS.PHASECHK.TRANS64.TRYWAIT P0, [R183+URZ+0x1c0], R4 ;  /* 0x0001c004b70075a7 */ /* 0x00072200080011ff */
[----:B-1----:R-:W-:Y:S01]  /*79d0*/  @P6 SEL R188, RZ, 0x1, !P1 ;  /* 0x00000001ffbc6807 */ /* 0x002fe20004800000 */
[----:B---3--:R-:W-:Y:S06]  /*79e0*/  @!P6 BRA `(.L_x_100) ;  /* 0x00000000009ce947 */ /* 0x008fec0003800000 */
[----:B------:R-:W-:Y:S01]  /*79f0*/  @P5 IMAD R8, R162, 0x2000, R177 ;  /* 0x00002000a2085824 */ /* 0x000fe200078e02b1 */
[----:B------:R-:W1:Y:S01]  /*7a00*/  S2R R2, SR_CgaCtaId ;  /* 0x0000000000027919 */ /* 0x000e620000008800 */
[----:B------:R-:W-:Y:S01]  /*7a10*/  ISETP.NE.AND P1, PT, R188, RZ, PT ;  /* 0x000000ffbc00720c */ /* 0x000fe20003f25270 */
[----:B------:R-:W-:Y:S01]  /*7a20*/  BSSY B0, `(.L_x_101) ;  /* 0x0000010000007945 */ /* 0x000fe20003800000 */
[--C-:B------:R-:W-:Y:S01]  /*7a30*/  @P5 IMAD R7, R167, -0x10, R8.reuse ;  /* 0xfffffff0a7075824 */ /* 0x100fe200078e0208 */
[----:B------:R-:W-:Y:S01]  /*7a40*/  CS2R R138, SRZ ;  /* 0x00000000008a7805 */ /* 0x000fe2000001ff00 */
[----:B------:R-:W-:Y:S01]  /*7a50*/  @P5 IMAD R6, R166, -0x10, R8 ;  /* 0xfffffff0a6065824 */ /* 0x000fe200078e0208 */
[----:B------:R-:W-:Y:S01]  /*7a60*/  CS2R R136, SRZ ;  /* 0x0000000000887805 */ /* 0x000fe2000001ff00 */
[----:B------:R-:W-:Y:S01]  /*7a70*/  @P5 IMAD R5, R176, 0x10, R7 ;  /* 0x00000010b0055824 */ /* 0x000fe200078e0207 */
[----:B------:R-:W-:Y:S02]  /*7a80*/  CS2R R146, SRZ ;  /* 0x0000000000927805 */ /* 0x000fe4000001ff00 */
[----:B------:R-:W-:Y:S02]  /*7a90*/  CS2R R144, SRZ ;  /* 0x0000000000907805 */ /* 0x000fe4000001ff00 */
[----:B------:R-:W-:Y:S02]  /*7aa0*/  CS2R R142, SRZ ;  /* 0x00000000008e7805 */ /* 0x000fe4000001ff00 */
[----:B------:R-:W-:Y:S02]  /*7ab0*/  CS2R R140, SRZ ;  /* 0x00000000008c7805 */ /* 0x000fe4000001ff00 */
[----:B------:R-:W-:Y:S02]  /*7ac0*/  CS2R R150, SRZ ;  /* 0x0000000000967805 */ /* 0x000fe4000001ff00 */
[----:B------:R-:W-:Y:S01]  /*7ad0*/  CS2R R148, SRZ ;  /* 0x0000000000947805 */ /* 0x000fe2000001ff00 */
[----:B------:R-:W-:Y:S06]  /*7ae0*/  @P1 BRA `(.L_x_102) ;  /* 0x00000000000c1947 */ /* 0x000fec0003800000 */
[----:B------:R-:W-:Y:S04]  /*7af0*/  SHF.L.U32 R3, R161, 0x1f, RZ ;  /* 0x0000001fa1037819 */ /* 0x000fe800000006ff */
[----:B------:R-:W3:Y:S02]  /*7b00*/  SYNCS.PHASECHK.TRANS64.TRYWAIT P1, [R0+URZ+0x180], R3 ;  /* 0x00018003000075a7 */ /* 0x000ee400080211ff */
[----:B---3--:R-:W-:Y:S05]  /*7b10*/  @!P1 BRA `(.L_x_103) ;  /* 0x00000038009c9947 */ /* 0x008fea0003800000 */
.L_x_102:
[----:B------:R-:W-:Y:S05]  /*7b20*/  BSYNC B0 ;  /* 0x0000000000007941 */ /* 0x000fea0003800000 */
.L_x_101:
[----:B------:R-:W-:Y:S01]  /*7b30*/  ISETP.NE.AND P1, PT, R189, RZ, PT ;  /* 0x000000ffbd00720c */ /* 0x000fe20003f25270 */
[----:B---3--:R-:W-:Y:S02]  /*7b40*/  VIADD R3, R0, 0x190 ;  /* 0x0000019000037836 */ /* 0x008fe40000000000 */
[----:B------:R-:W-:Y:S03]  /*7b50*/  VIADD R162, R162, 0x1 ;  /* 0x00000001a2a27836 */ /* 0x000fe60000000000 */
[----:B-1----:R-:W-:Y:S07]  /*7b60*/  PRMT R2, R2, 0x654, R3 ;  /* 0x0000065402027816 */ /* 0x002fee0000000003 */
[----:B------:R1:W3:Y:S04]  /*7b70*/  @P1 LDS.128 R136, [R8] ;  /* 0x0000000008881984 */ /* 0x0002e80000000c00 */
[----:B------:R1:W1:Y:S04]  /*7b80*/  @P1 LDS.128 R144, [R6+0x20] ;  /* 0x0000200006901984 */ /* 0x0002680000000c00 */
[----:B------:R1:W1:Y:S04]  /*7b90*/  @P1 LDS.128 R140, [R7+0x10] ;  /* 0x00001000078c1984 */ /* 0x0002680000000c00 */
[----:B------:R1:W1:Y:S01]  /*7ba0*/  @P1 LDS.128 R148, [R5+0x10] ;  /* 0x0000100005941984 */ /* 0x0002620000000c00 */
[C---:B------:R-:W-:Y:S01]  /*7bb0*/  ISETP.NE.AND P1, PT, R162.reuse, 0x2, PT ;  /* 0x00000002a200780c */ /* 0x040fe20003f25270 */
[----:B------:R-:W-:Y:S01]  /*7bc0*/  @!PT LDS RZ, [RZ] ;  /* 0x00000000fffff984 */ /* 0x000fe20000000800 */
[----:B------:R-:W-:Y:S01]  /*7bd0*/  @!PT LDS RZ, [RZ] ;  /* 0x00000000fffff984 */ /* 0x000fe20000000800 */
[----:B------:R-:W-:Y:S01]  /*7be0*/  @!PT LDS RZ, [RZ] ;  /* 0x00000000fffff984 */ /* 0x000fe20000000800 */
[----:B------:R-:W-:Y:S01]  /*7bf0*/  @!PT LDS RZ, [RZ] ;  /* 0x00000000fffff984 */ /* 0x000fe20000000800 */
[----:B------:R5:W-:Y:S06]  /*7c00*/  MEMBAR.ALL.CTA ;  /* 0x0000000000007992 */ /* 0x000bec0000008000 */
[----:B-----5:R-:W5:Y:S01]  /*7c10*/  FENCE.VIEW.ASYNC.S ;  /* 0x00000000000073c6 */ /* 0x020f620000000000 */
[----:B------:R-:W-:Y:S02]  /*7c20*/  SEL R0, RZ, 0x1, P1 ;  /* 0x00000001ff007807 */ /* 0x000fe40000800000 */
[----:B------:R-:W-:Y:S02]  /*7c30*/  SEL R162, R162, RZ, P1 ;  /* 0x000000ffa2a27207 */ /* 0x000fe40000800000 */
[----:B------:R-:W-:Y:S01]  /*7c40*/  LOP3.LUT R161, R161, R0, RZ, 0x3c, !PT ;  /* 0x00000000a1a17212 */ /* 0x000fe200078e3cff */
[----:B-----5:R1:W-:Y:S06]  /*7c50*/  SYNCS.ARRIVE.TRANS64.RED.A1T0 RZ, [R2+URZ], RZ ;  /* 0x000000ff02ff79a7 */ /* 0x0203ec00081004ff */
.L_x_100:
[----:B------:R-:W-:Y:S05]  /*7c60*/  BSYNC B1 ;  /* 0x0000000000017941 */ /* 0x000fea0003800000 */
.L_x_99:
[----:B------:R-:W-:Y:S04]  /*7c70*/  SHF.R.U32.HI R3, RZ, 0x15, R71 ;  /* 0x00000015ff037819 */ /* 0x000fe80000011647 */
[----:B------:R-:W-:Y:S01]  /*7c80*/  LOP3.LUT P1, RZ, R3, 0x3, R170, 0x48, !PT ;  /* 0x0000000303ff7812 */ /* 0x000fe200078248aa */
[----:B------:R-:W-:Y:S01]  /*7c90*/  @!UPT UIADD3 URZ, UPT, UPT, URZ, URZ, URZ ;  /* 0x000000fffffff290 */ /* 0x000fe2000fffe0ff */
[----:B----4-:R-:W-:Y:S11]  /*7ca0*/  @P0 BRA `(.L_x_104) ;  /* 0x0000000000080947 */ /* 0x010ff60003800000 */
[----:B------:R-:W4:Y:S02]  /*7cb0*/  SYNCS.PHASECHK.TRANS64.TRYWAIT P0, [R183+URZ+0x1c0], R4 ;  /* 0x0001c004b70075a7 */ /* 0x000f2400080011ff */
[----:B----4-:R-:W-:Y:S05]  /*7cc0*/  @!P0 BRA `(.L_x_105) ;  /* 0x0000003800448947 */ /* 0x010fea0003800000 */
.L_x_104:
[----:B------:R-:W-:Y:S04]  /*7cd0*/  BSSY.RECONVERGENT B6, `(.L_x_106) ;  /* 0x0000012000067945 */ /* 0x000fe80003800200 */
[----:B------:R-:W-:Y:S05]  /*7ce0*/  @!P1 BRA `(.L_x_107) ;  /* 0x0000000000409947 */ /* 0x000fea0003800000 */
[----:B------:R-:W5:Y:S01]  /*7cf0*/  LDCU.64 UR8, c[0x4][0x70] ;  /* 0x01000e00ff0877ac */ /* 0x000f620008000a00 */
[----:B------:R-:W-:Y:S01]  /*7d00*/  MOV R3, 0x0 ;  /* 0x0000000000037802 */ /* 0x000fe20000000f00 */
[----:B------:R-:W-:Y:S02]  /*7d10*/  HFMA2 R12, -RZ, RZ, 0, 5.9604644775390625e-08 ;  /* 0x00000001ff0c7431 */ /* 0x000fe400000001ff */
[----:B-1----:R-:W-:Y:S02]  /*7d20*/  IMAD.MOV.U32 R8, RZ, RZ, 0x192 ;  /* 0x00000192ff087424 */ /* 0x002fe400078e00ff */
[----:B------:R-:W-:Y:S01]  /*7d30*/  IMAD.MOV.U32 R13, RZ, RZ, RZ ;  /* 0x000000ffff0d7224 */ /* 0x000fe200078e00ff */
[----:B------:R-:W1:Y:S01]  /*7d40*/  LDCU.64 UR6, c[0x4][0x78] ;  /* 0x01000f00ff0677ac */ /* 0x000e620008000a00 */
[----:B------:R-:W2:Y:S01]  /*7d50*/  LDC.64 R2, c[0x4][R3] ;  /* 0x0100000003027b82 */ /* 0x000ea20000000a00 */
[----:B------:R-:W3:Y:S01]  /*7d60*/  LDCU.64 UR4, c[0x4][0x10] ;  /* 0x01000200ff0477ac */ /* 0x000ee20008000a00 */
[----:B-----5:R-:W-:Y:S01]  /*7d70*/  MOV R5, UR9 ;  /* 0x0000000900057c02 */ /* 0x020fe20008000f00 */
[----:B----4-:R-:W-:Y:S01]  /*7d80*/  IMAD.U32 R4, RZ, RZ, UR8 ;  /* 0x00000008ff047e24 */ /* 0x010fe2000f8e00ff */
[----:B-1----:R-:W-:Y:S01]  /*7d90*/  MOV R7, UR7 ;  /* 0x0000000700077c02 */ /* 0x002fe20008000f00 */
[----:B------:R-:W-:Y:S01]  /*7da0*/  IMAD.U32 R6, RZ, RZ, UR6 ;  /* 0x00000006ff067e24 */ /* 0x000fe2000f8e00ff */
[----:B---3--:R-:W-:Y:S01]  /*7db0*/  MOV R11, UR5 ;  /* 0x00000005000b7c02 */ /* 0x008fe20008000f00 */
[----:B------:R-:W-:Y:S02]  /*7dc0*/  IMAD.U32 R10, RZ, RZ, UR4 ;  /* 0x00000004ff0a7e24 */ /* 0x000fe4000f8e00ff */
[----:B------:R-:W-:Y:S07]  /*7dd0*/  LEPC R20, `(.L_x_107) ;  /* 0x000000001014794e */ /* 0x000fee0000000000 */
[----:B--2---:R-:W-:Y:S05]  /*7de0*/  CALL.ABS.NOINC R2 ;  /* 0x0000000002007343 */ /* 0x004fea0003c00000 */
.L_x_107:
[----:B------:R-:W-:Y:S05]  /*7df0*/  BSYNC.RECONVERGENT B6 ;  /* 0x0000000000067941 */ /* 0x000fea0003800200 */
.L_x_106:
[-C--:B---3--:R-:W-:Y:S01]  /*7e00*/  F2FP.F16.E4M3.UNPACK_B R74, R136.reuse ;  /* 0x00000088ff4a723e */ /* 0x088fe200020006ff */
[----:B------:R-:W-:Y:S05]  /*7e10*/  WARPSYNC.ALL ;  /* 0x0000000000007948 */ /* 0x000fea0003800000 */
[----:B------:R-:W-:Y:S01]  /*7e20*/  R2UR UR4, R71 ;  /* 0x00000000470472ca */ /* 0x000fe200000e0000 */
[--C-:B------:R-:W-:Y:S01]  /*7e30*/  HADD2.F32 R72, -RZ, R74.reuse.H0_H0 ;  /* 0x2000004aff487230 */ /* 0x100fe20000004100 */
[----:B------:R-:W-:Y:S01]  /*7e40*/  F2FP.F16.E4M3.UNPACK_B R76, R136.H1 ;  /* 0x00000088ff4c723e */ /* 0x000fe200030006ff */
[----:B------:R-:W-:Y:S01]  /*7e50*/  HADD2.F32 R75, -RZ, R74.H1_H1 ;  /* 0x3000004aff4b7230 */ /* 0x000fe20000004100 */
[-C--:B------:R-:W-:Y:S01]  /*7e60*/  F2FP.F16.E4M3.UNPACK_B R78, R137.reuse ;  /* 0x00000089ff4e723e */ /* 0x080fe200020006ff */
[----:B------:R-:W-:Y:S01]  /*7e70*/  BSSY.RECONVERGENT B0, `(.L_x_108) ;  /* 0x000011d000007945 */ /* 0x000fe20003800200 */
[----:B------:R-:W-:Y:S01]  /*7e80*/  F2FP.F16.E4M3.UNPACK_B R80, R137.H1 ;  /* 0x00000089ff50723e */ /* 0x000fe200030006ff */
[--C-:B------:R-:W-:Y:S01]  /*7e90*/  HADD2.F32 R74, -RZ, R76.reuse.H0_H0 ;  /* 0x2000004cff4a7230 */ /* 0x100fe20000004100 */
[-C--:B------:R-:W-:Y:S01]  /*7ea0*/  F2FP.F16.E4M3.UNPACK_B R82, R138.reuse ;  /* 0x0000008aff52723e */ /* 0x080fe200020006ff */
[----:B------:R-:W-:Y:S01]  /*7eb0*/  HADD2.F32 R76, -RZ, R76.H1_H1 ;  /* 0x3000004cff4c7230 */ /* 0x000fe20000004100 */
[----:B------:R-:W-:Y:S01]  /*7ec0*/  F2FP.F16.E4M3.UNPACK_B R84, R138.H1 ;  /* 0x0000008aff54723e */ /* 0x000fe200030006ff */
[--C-:B------:R-:W-:Y:S01]  /*7ed0*/  HADD2.F32 R77, -RZ, R78.reuse.H0_H0 ;  /* 0x2000004eff4d7230 */ /* 0x100fe20000004100 */
[-C--:B------:R-:W-:Y:S01]  /*7ee0*/  F2FP.F16.E4M3.UNPACK_B R86, R139.reuse ;  /* 0x0000008bff56723e */ /* 0x080fe200020006ff */
[----:B-1--4-:R-:W2:Y:S01]  /*7ef0*/  LDTM.x64 R4, tmem[UR4] ;  /* 0x00000004000479ee */ /* 0x012ea20008340000 */
[----:B------:R-:W-:Y:S01]  /*7f00*/  F2FP.F16.E4M3.UNPACK_B R88, R139.H1 ;  /* 0x0000008bff58723e */ /* 0x000fe200030006ff */
[----:B------:R-:W-:Y:S01]  /*7f10*/  HADD2.F32 R78, -RZ, R78.H1_H1 ;  /* 0x3000004eff4e7230 */ /* 0x000fe20000004100 */
[-C--:B------:R-:W-:Y:S01]  /*7f20*/  F2FP.F16.E4M3.UNPACK_B R90, R140.reuse ;  /* 0x0000008cff5a723e */ /* 0x080fe200020006ff */
[----:B------:R-:W-:Y:S01]  /*7f30*/  HADD2.F32 R79, -RZ, R80.H0_H0 ;  /* 0x20000050ff4f7230 */ /* 0x000fe20000004100 */
[----:B------:R-:W-:Y:S01]  /*7f40*/  F2FP.F16.E4M3.UNPACK_B R92, R140.H1 ;  /* 0x0000008cff5c723e */ /* 0x000fe200030006ff */
[--C-:B------:R-:W-:Y:S01]  /*7f50*/  HADD2.F32 R81, -RZ, R82.reuse.H0_H0 ;  /* 0x20000052ff517230 */ /* 0x100fe20000004100 */
[----:B------:R-:W-:Y:S01]  /*7f60*/  ISETP.NE.AND P6, PT, R156, RZ, PT ;  /* 0x000000ff9c00720c */ /* 0x000fe20003fc5270 */
[----:B------:R-:W-:Y:S01]  /*7f70*/  HADD2.F32 R82, -RZ, R82.H1_H1 ;  /* 0x30000052ff527230 */ /* 0x000fe20000004100 */
[----:B------:R-:W-:Y:S01]  /*7f80*/  SHF.L.U32 R190, R175, 0x4, RZ ;  /* 0x00000004afbe7819 */ /* 0x000fe200000006ff */
[--C-:B------:R-:W-:Y:S01]  /*7f90*/  HADD2.F32 R85, -RZ, R86.reuse.H0_H0 ;  /* 0x20000056ff557230 */ /* 0x100fe20000004100 */
[----:B------:R-:W-:Y:S01]  /*7fa0*/  SHF.L.U32 R196, R174, 0x4, RZ ;  /* 0x00000004aec47819 */ /* 0x000fe200000006ff */
[----:B------:R-:W-:Y:S01]  /*7fb0*/  HADD2.F32 R86, -RZ, R86.H1_H1 ;  /* 0x30000056ff567230 */ /* 0x000fe20000004100 */
[----:B------:R-:W-:Y:S01]  /*7fc0*/  SHF.L.U32 R191, R176, 0x4, RZ ;  /* 0x00000004b0bf7819 */ /* 0x000fe200000006ff */
[--C-:B------:R-:W-:Y:S01]  /*7fd0*/  HADD2.F32 R89, -RZ, R90.reuse.H0_H0 ;  /* 0x2000005aff597230 */ /* 0x100fe20000004100 */
[----:B------:R-:W-:Y:S01]  /*7fe0*/  F2FP.F16.E4M3.UNPACK_B R94, R141 ;  /* 0x0000008dff5e723e */ /* 0x000fe200020006ff */
[----:B------:R-:W-:Y:S01]  /*7ff0*/  HADD2.F32 R90, -RZ, R90.H1_H1 ;  /* 0x3000005aff5a7230 */ /* 0x000fe20000004100 */
[----:B------:R-:W-:Y:S01]  /*8000*/  F2FP.F16.E4M3.UNPACK_B R98, R142 ;  /* 0x0000008eff62723e */ /* 0x000fe200020006ff */
[----:B------:R-:W-:Y:S01]  /*8010*/  HADD2.F32 R80, -RZ, R80.H1_H1 ;  /* 0x30000050ff507230 */ /* 0x000fe20000004100 */
[----:B------:R-:W-:Y:S01]  /*8020*/  F2FP.F16.E4M3.UNPACK_B R102, R143 ;  /* 0x0000008fff66723e */ /* 0x000fe200020006ff */
[--C-:B------:R-:W-:Y:S01]  /*8030*/  HADD2.F32 R93, -RZ, R94.reuse.H0_H0 ;  /* 0x2000005eff5d7230 */ /* 0x100fe20000004100 */
[----:B------:R-:W-:Y:S01]  /*8040*/  F2FP.F16.E4M3.UNPACK_B R106, R144 ;  /* 0x00000090ff6a723e */ /* 0x000fe200020006ff */
[----:B------:R-:W-:Y:S01]  /*8050*/  HADD2.F32 R94, -RZ, R94.H1_H1 ;  /* 0x3000005eff5e7230 */ /* 0x000fe20000004100 */
[----:B------:R-:W-:Y:S01]  /*8060*/  F2FP.F16.E4M3.UNPACK_B R110, R145 ;  /* 0x00000091ff6e723e */ /* 0x000fe200020006ff */
[C---:B--2---:R-:W-:Y:S01]  /*8070*/  FMUL R0, R70.reuse, R4 ;  /* 0x0000000446007220 */ /* 0x044fe20000400000 */
[C---:B------:R-:W-:Y:S01]  /*8080*/  FMUL R2, R70.reuse, R5 ;  /* 0x0000000546027220 */ /* 0x040fe20000400000 */
[C---:B------:R-:W-:Y:S01]  /*8090*/  FMUL R4, R70.reuse, R8 ;  /* 0x0000000846047220 */ /* 0x040fe20000400000 */
[C---:B------:R-:W-:Y:S01]  /*80a0*/  FMUL R5, R70.reuse, R9 ;  /* 0x0000000946057220 */ /* 0x040fe20000400000 */
[C---:B------:R-:W-:Y:S01]  /*80b0*/  FFMA R0, R73.reuse, R72, R0 ;  /* 0x0000004849007223 */ /* 0x040fe20000000000 */
[C---:B------:R-:W-:Y:S01]  /*80c0*/  FFMA R2, R73.reuse, R75, R2 ;  /* 0x0000004b49027223 */ /* 0x040fe20000000002 */
[C---:B------:R-:W-:Y:S01]  /*80d0*/  FMUL R8, R70.reuse, R12 ;  /* 0x0000000c46087220 */ /* 0x040fe20000400000 */
[C---:B------:R-:W-:Y:S01]  /*80e0*/  FMUL R9, R70.reuse, R13 ;  /* 0x0000000d46097220 */ /* 0x040fe20000400000 */
[C---:B------:R-:W-:Y:S01]  /*80f0*/  FMUL R12, R70.reuse, R16 ;  /* 0x00000010460c7220 */ /* 0x040fe20000400000 */
[C---:B------:R-:W-:Y:S01]  /*8100*/  FMUL R13, R70.reuse, R17 ;  /* 0x00000011460d7220 */ /* 0x040fe20000400000 */
[C---:B------:R-:W-:Y:S01]  /*8110*/  FMUL R16, R70.reuse, R20 ;  /* 0x0000001446107220 */ /* 0x040fe20000400000 */
[C---:B------:R-:W-:Y:S01]  /*8120*/  FMUL R17, R70.reuse, R21 ;  /* 0x0000001546117220 */ /* 0x040fe20000400000 */
[C---:B------:R-:W-:Y:S01]  /*8130*/  FMUL R20, R70.reuse, R24 ;  /* 0x0000001846147220 */ /* 0x040fe20000400000 */
[C---:B------:R-:W-:Y:S01]  /*8140*/  FMUL R21, R70.reuse, R25 ;  /* 0x0000001946157220 */ /* 0x040fe20000400000 */
[--C-:B------:R-:W-:Y:S02]  /*8150*/  HADD2.F32 R97, -RZ, R98.reuse.H0_H0 ;  /* 0x20000062ff617230 */ /* 0x100fe40000004100 */
[C---:B------:R-:W-:Y:S01]  /*8160*/  FMUL R24, R70.reuse, R28 ;  /* 0x0000001c46187220 */ /* 0x040fe20000400000 */
[----:B------:R-:W-:Y:S02]  /*8170*/  HADD2.F32 R98, -RZ, R98.H1_H1 ;  /* 0x30000062ff627230 */ /* 0x000fe40000004100 */
[C---:B------:R-:W-:Y:S01]  /*8180*/  FMUL R25, R70.reuse, R29 ;  /* 0x0000001d46197220 */ /* 0x040fe20000400000 */
[--C-:B------:R-:W-:Y:S02]  /*8190*/  HADD2.F32 R101, -RZ, R102.reuse.H0_H0 ;  /* 0x20000066ff657230 */ /* 0x100fe40000004100 */
[C---:B------:R-:W-:Y:S01]  /*81a0*/  FMUL R28, R70.reuse, R32 ;  /* 0x00000020461c7220 */ /* 0x040fe20000400000 */
[----:B------:R-:W-:Y:S02]  /*81b0*/  HADD2.F32 R102, -RZ, R102.H1_H1 ;  /* 0x30000066ff667230 */ /* 0x000fe40000004100 */
[C---:B------:R-:W-:Y:S01]  /*81c0*/  FMUL R29, R70.reuse, R33 ;  /* 0x00000021461d7220 */ /* 0x040fe20000400000 */
[--C-:B------:R-:W-:Y:S02]  /*81d0*/  HADD2.F32 R105, -RZ, R106.reuse.H0_H0 ;  /* 0x2000006aff697230 */ /* 0x100fe40000004100 */
[C---:B------:R-:W-:Y:S01]  /*81e0*/  FMUL R32, R70.reuse, R36 ;  /* 0x0000002446207220 */ /* 0x040fe20000400000 */
[----:B------:R-:W-:Y:S01]  /*81f0*/  F2FP.F16.E4M3.UNPACK_B R96, R141.H1 ;  /* 0x0000008dff60723e */ /* 0x000fe200030006ff */
[----:B------:R-:W-:Y:S02]  /*8200*/  HADD2.F32 R106, -RZ, R106.H1_H1 ;  /* 0x3000006aff6a7230 */ /* 0x000fe40000004100 */
[C---:B------:R-:W-:Y:S01]  /*8210*/  FMUL R33, R70.reuse, R37 ;  /* 0x0000002546217220 */ /* 0x040fe20000400000 */
[--C-:B------:R-:W-:Y:S02]  /*8220*/  HADD2.F32 R109, -RZ, R110.reuse.H0_H0 ;  /* 0x2000006eff6d7230 */ /* 0x100fe40000004100 */
[C---:B------:R-:W-:Y:S01]  /*8230*/  FMUL R36, R70.reuse, R40 ;  /* 0x0000002846247220 */ /* 0x040fe20000400000 */
[----:B------:R-:W-:Y:S01]  /*8240*/  F2FP.F16.E4M3.UNPACK_B R100, R142.H1 ;  /* 0x0000008eff64723e */ /* 0x000fe200030006ff */
[----:B------:R-:W-:Y:S02]  /*8250*/  HADD2.F32 R110, -RZ, R110.H1_H1 ;  /* 0x3000006eff6e7230 */ /* 0x000fe40000004100 */
[C---:B------:R-:W-:Y:S01]  /*8260*/  FMUL R37, R70.reuse, R41 ;  /* 0x0000002946257220 */ /* 0x040fe20000400000 */
[C---:B------:R-:W-:Y:S01]  /*8270*/  FMUL R40, R70.reuse, R44 ;  /* 0x0000002c46287220 */ /* 0x040fe20000400000 */
[----:B------:R-:W-:Y:S01]  /*8280*/  F2FP.F16.E4M3.UNPACK_B R104, R143.H1 ;  /* 0x0000008fff68723e */ /* 0x000fe200030006ff */
        /* <DEDUP_REMOVED lines=8> */
[----:B------:R-:W-:Y:S01]  /*8310*/  F2FP.F16.E4M3.UNPACK_B R114, R146 ;  /* 0x00000092ff72723e */ /* 0x000fe200020006ff */
[C---:B------:R-:W-:Y:S01]  /*8320*/  FMUL R53, R70.reuse, R57 ;  /* 0x0000003946357220 */ /* 0x040fe20000400000 */
[C---:B------:R-:W-:Y:S01]  /*8330*/  FMUL R56, R70.reuse, R60 ;  /* 0x0000003c46387220 */ /* 0x040fe20000400000 */
[----:B------:R-:W-:Y:S01]  /*8340*/  F2FP.F16.E4M3.UNPACK_B R116, R146.H1 ;  /* 0x00000092ff74723e */ /* 0x000fe200030006ff */
[C---:B------:R-:W-:Y:S01]  /*8350*/  FMUL R57, R70.reuse, R61 ;  /* 0x0000003d46397220 */ /* 0x040fe20000400000 */
[--C-:B------:R-:W-:Y:S02]  /*8360*/  HADD2.F32 R113, -RZ, R114.reuse.H0_H0 ;  /* 0x20000072ff717230 */ /* 0x100fe40000004100 */
[C---:B------:R-:W-:Y:S01]  /*8370*/  FMUL R60, R70.reuse, R64 ;  /* 0x00000040463c7220 */ /* 0x040fe20000400000 */
[----:B------:R-:W-:Y:S01]  /*8380*/  F2FP.F16.E4M3.UNPACK_B R118, R147 ;  /* 0x00000093ff76723e */ /* 0x000fe200020006ff */
[----:B------:R-:W-:Y:S02]  /*8390*/  HADD2.F32 R114, -RZ, R114.H1_H1 ;  /* 0x30000072ff727230 */ /* 0x000fe40000004100 */
[C---:B------:R-:W-:Y:S01]  /*83a0*/  FMUL R61, R70.reuse, R65 ;  /* 0x00000041463d7220 */ /* 0x040fe20000400000 */
[C---:B------:R-:W-:Y:S01]  /*83b0*/  FMUL R3, R70.reuse, R6 ;  /* 0x0000000646037220 */ /* 0x040fe20000400000 */
[----:B------:R-:W-:Y:S01]  /*83c0*/  F2FP.F16.E4M3.UNPACK_B R120, R147.H1 ;  /* 0x00000093ff78723e */ /* 0x000fe200030006ff */
[--C-:B------:R-:W-:Y:S02]  /*83d0*/  HADD2.F32 R117, -RZ, R118.reuse.H0_H0 ;  /* 0x20000076ff757230 */ /* 0x100fe40000004100 */
[C---:B------:R-:W-:Y:S01]  /*83e0*/  FMUL R7, R70.reuse, R7 ;  /* 0x0000000746077220 */ /* 0x040fe20000400000 */
[C---:B------:R-:W-:Y:S01]  /*83f0*/  FFMA R3, R73.reuse, R74, R3 ;  /* 0x0000004a49037223 */ /* 0x040fe20000000003 */
[----:B------:R-:W-:Y:S01]  /*8400*/  F2FP.F16.E4M3.UNPACK_B R122, R148 ;  /* 0x00000094ff7a723e */ /* 0x000fe200020006ff */
[----:B------:R-:W-:Y:S02]  /*8410*/  HADD2.F32 R118, -RZ, R118.H1_H1 ;  /* 0x30000076ff767230 */ /* 0x000fe40000004100 */
[C---:B------:R-:W-:Y:S01]  /*8420*/  FFMA R7, R73.reuse, R76, R7 ;  /* 0x0000004c49077223 */ /* 0x040fe20000000007 */
[C---:B------:R-:W-:Y:S01]  /*8430*/  FFMA R4, R73.reuse, R77, R4 ;  /* 0x0000004d49047223 */ /* 0x040fe20000000004 */
[----:B------:R-:W-:Y:S01]  /*8440*/  F2FP.F16.E4M3.UNPACK_B R124, R148.H1 ;  /* 0x00000094ff7c723e */ /* 0x000fe200030006ff */
[----:B------:R-:W-:Y:S01]  /*8450*/  FFMA R5, R73, R78, R5 ;  /* 0x0000004e49057223 */ /* 0x000fe20000000005 */
[--C-:B------:R-:W-:Y:S01]  /*8460*/  HADD2.F32 R121, -RZ, R122.reuse.H0_H0 ;  /* 0x2000007aff797230 */ /* 0x100fe20000004100 */
[----:B------:R-:W-:Y:S01]  /*8470*/  F2FP.SATFINITE.E4M3.F32.PACK_AB_MERGE_C R159, R7, R3, RZ ;  /* 0x00000003079f723e */ /* 0x000fe200048070ff */
[----:B------:R-:W-:Y:S02]  /*8480*/  HADD2.F32 R122, -RZ, R122.H1_H1 ;  /* 0x3000007aff7a7230 */ /* 0x000fe40000004100 */
[C---:B------:R-:W-:Y:S01]  /*8490*/  FMUL R6, R70.reuse, R10 ;  /* 0x0000000a46067220 */ /* 0x040fe20000400000 */
[----:B------:R-:W-:Y:S01]  /*84a0*/  FMUL R11, R70, R11 ;  /* 0x0000000b460b7220 */ /* 0x000fe20000400000 */
[--C-:B------:R-:W-:Y:S01]  /*84b0*/  HADD2.F32 R83, -RZ, R84.reuse.H0_H0 ;  /* 0x20000054ff537230 */ /* 0x100fe20000004100 */
[----:B------:R-:W-:Y:S01]  /*84c0*/  F2FP.SATFINITE.E4M3.F32.PACK_AB_MERGE_C R156, R2, R0, R159 ;  /* 0x00000000029c723e */ /* 0x000fe2000480709f */
[C---:B------:R-:W-:Y:S01]  /*84d0*/  FFMA R6, R73.reuse, R79, R6 ;  /* 0x0000004f49067223 */ /* 0x040fe20000000006 */
[C---:B------:R-:W-:Y:S01]  /*84e0*/  FFMA R11, R73.reuse, R80, R11 ;  /* 0x00000050490b7223 */ /* 0x040fe2000000000b */
[C---:B------:R-:W-:Y:S01]  /*84f0*/  FFMA R8, R73.reuse, R81, R8 ;  /* 0x0000005149087223 */ /* 0x040fe20000000008 */
[----:B------:R-:W-:Y:S01]  /*8500*/  F2FP.F16.E4M3.UNPACK_B R126, R149 ;  /* 0x00000095ff7e723e */ /* 0x000fe200020006ff */
[----:B------:R-:W-:Y:S01]  /*8510*/  FFMA R9, R73, R82, R9 ;  /* 0x0000005249097223 */ /* 0x000fe20000000009 */
[----:B------:R-:W-:Y:S01]  /*8520*/  HADD2.F32 R84, -RZ, R84.H1_H1 ;  /* 0x30000054ff547230 */ /* 0x000fe20000004100 */
[----:B------:R-:W-:Y:S01]  /*8530*/  F2FP.SATFINITE.E4M3.F32.PACK_AB_MERGE_C R157, R11, R6, RZ ;  /* 0x000000060b9d723e */ /* 0x000fe200048070ff */
[C---:B------:R-:W-:Y:S01]  /*8540*/  FMUL R10, R70.reuse, R14 ;  /* 0x0000000e460a7220 */ /* 0x040fe20000400000 */
[----:B------:R-:W-:Y:S02]  /*8550*/  HADD2.F32 R125, -RZ, R126.H0_H0 ;  /* 0x2000007eff7d7230 */ /* 0x000fe40000004100 */
[C---:B------:R-:W-:Y:S01]  /*8560*/  FMUL R15, R70.reuse, R15 ;  /* 0x0000000f460f7220 */ /* 0x040fe20000400000 */
[----:B------:R-:W-:Y:S01]  /*8570*/  HADD2.F32 R87, -RZ, R88.H0_H0 ;  /* 0x20000058ff577230 */ /* 0x000fe20000004100 */
[----:B------:R-:W-:Y:S01]  /*8580*/  F2FP.SATFINITE.E4M3.F32.PACK_AB_MERGE_C R157, R5, R4, R157 ;  /* 0x00000004059d723e */ /* 0x000fe2000480709d */
[C---:B------:R-:W-:Y:S01]  /*8590*/  FFMA R10, R73.reuse, R83, R10 ;  /* 0x00000053490a7223 */ /* 0x040fe2000000000a */
[C---:B------:R-:W-:Y:S01]  /*85a0*/  FFMA R15, R73.reuse, R84, R15 ;  /* 0x00000054490f7223 */ /* 0x040fe2000000000f */
[C---:B------:R-:W-:Y:S01]  /*85b0*/  FFMA R12, R73.reuse, R85, R12 ;  /* 0x00000055490c7223 */ /* 0x040fe2000000000c */
[----:B------:R-:W-:Y:S01]  /*85c0*/  F2FP.F16.E4M3.UNPACK_B R128, R149.H1 ;  /* 0x00000095ff80723e */ /* 0x000fe200030006ff */
[----:B------:R-:W-:Y:S01]  /*85d0*/  FFMA R13, R73, R86, R13 ;  /* 0x00000056490d7223 */ /* 0x000fe2000000000d */
[----:B------:R-:W-:Y:S01]  /*85e0*/  HADD2.F32 R126, -RZ, R126.H1_H1 ;  /* 0x3000007eff7e7230 */ /* 0x000fe20000004100 */
[----:B------:R-:W-:Y:S01]  /*85f0*/  F2FP.SATFINITE.E4M3.F32.PACK_AB_MERGE_C R158, R15, R10, RZ ;  /* 0x0000000a0f9e723e */ /* 0x000fe200048070ff */
[----:B------:R-:W-:Y:S02]  /*8600*/  HADD2.F32 R88, -RZ, R88.H1_H1 ;  /* 0x30000058ff587230 */ /* 0x000fe40000004100 */
[C---:B------:R-:W-:Y:S01]  /*8610*/  FMUL R14, R70.reuse, R18 ;  /* 0x00000012460e7220 */ /* 0x040fe20000400000 */
[C---:B------:R-:W-:Y:S01]  /*8620*/  FMUL R19, R70.reuse, R19 ;  /* 0x0000001346137220 */ /* 0x040fe20000400000 */
[----:B------:R-:W-:Y:S01]  /*8630*/  F2FP.SATFINITE.E4M3.F32.PACK_AB_MERGE_C R158, R9, R8, R158 ;  /* 0x00000008099e723e */ /* 0x000fe2000480709e */
[--C-:B------:R-:W-:Y:S02]  /*8640*/  HADD2.F32 R91, -RZ, R92.reuse.H0_H0 ;  /* 0x2000005cff5b7230 */ /* 0x100fe40000004100 */
        /* <DEDUP_REMOVED lines=10> */
[----:B------:R-:W-:Y:S01]  /*86f0*/  F2FP.SATFINITE.E4M3.F32.PACK_AB_MERGE_C R159, R13, R12, R159 ;  /* 0x0000000c0d9f723e */ /* 0x000fe2000480709f */
[----:B------:R-:W-:Y:S02]  /*8700*/  HADD2.F32 R95, -RZ, R96.H0_H0 ;  /* 0x20000060ff5f7230 */ /* 0x000fe40000004100 */
[C---:B------:R-:W-:Y:S01]  /*8710*/  FFMA R18, R73.reuse, R91, R18 ;  /* 0x0000005b49127223 */ /* 0x040fe20000000012 */
[C---:B------:R-:W-:Y:S01]  /*8720*/  FFMA R23, R73.reuse, R92, R23 ;  /* 0x0000005c49177223 */ /* 0x040fe20000000017 */
[C---:B------:R-:W-:Y:S01]  /*8730*/  FFMA R20, R73.reuse, R93, R20 ;  /* 0x0000005d49147223 */ /* 0x040fe20000000014 */
[----:B------:R-:W-:Y:S01]  /*8740*/  F2FP.F16.E4M3.UNPACK_B R132, R150.H1 ;  /* 0x00000096ff84723e */ /* 0x000fe200030006ff */
[----:B------:R1:W-:Y:S01]  /*8750*/  STS.128 [R165+UR49+0x4400], R156 ;  /* 0x0044009ca5007988 */ /* 0x0003e20008000c31 */
[----:B------:R-:W-:Y:S01]  /*8760*/  FFMA R21, R73, R94, R21 ;  /* 0x0000005e49157223 */ /* 0x000fe20000000015 */
[----:B------:R-:W-:Y:S01]  /*8770*/  F2FP.SATFINITE.E4M3.F32.PACK_AB_MERGE_C R180, R23, R18, RZ ;  /* 0x0000001217b4723e */ /* 0x000fe200048070ff */
[----:B------:R-:W-:Y:S02]  /*8780*/  HADD2.F32 R130, -RZ, R130.H1_H1 ;  /* 0x30000082ff827230 */ /* 0x000fe40000004100 */
[C---:B------:R-:W-:Y:S01]  /*8790*/  FMUL R22, R70.reuse, R26 ;  /* 0x0000001a46167220 */ /* 0x040fe20000400000 */
[----:B------:R-:W-:Y:S02]  /*87a0*/  HADD2.F32 R96, -RZ, R96.H1_H1 ;  /* 0x30000060ff607230 */ /* 0x000fe40000004100 */
[C---:B------:R-:W-:Y:S01]  /*87b0*/  FMUL R27, R70.reuse, R27 ;  /* 0x0000001b461b7220 */ /* 0x040fe20000400000 */
[----:B------:R-:W-:Y:S02]  /*87c0*/  HADD2.F32 R99, -RZ, R100.H0_H0 ;  /* 0x20000064ff637230 */ /* 0x000fe40000004100 */
[C---:B------:R-:W-:Y:S01]  /*87d0*/  FFMA R22, R73.reuse, R95, R22 ;  /* 0x0000005f49167223 */ /* 0x040fe20000000016 */
[----:B------:R-:W-:Y:S01]  /*87e0*/  F2FP.F16.E4M3.UNPACK_B R134, R151 ;  /* 0x00000097ff86723e */ /* 0x000fe200020006ff */
        /* <DEDUP_REMOVED lines=8> */
[----:B------:R-:W-:Y:S02]  /*8870*/  HADD2.F32 R100, -RZ, R100.H1_H1 ;  /* 0x30000064ff647230 */ /* 0x000fe40000004100 */
[----:B------:R-:W-:Y:S01]  /*8880*/  FMUL R31, R70, R31 ;  /* 0x0000001f461f7220 */ /* 0x000fe20000400000 */
[--C-:B------:R-:W-:Y:S02]  /*8890*/  HADD2.F32 R103, -RZ, R104.reuse.H0_H0 ;  /* 0x20000068ff677230 */ /* 0x100fe40000004100 */
[C---:B------:R-:W-:Y:S01]  /*88a0*/  FFMA R26, R73.reuse, R99, R26 ;  /* 0x00000063491a7223 */ /* 0x040fe2000000001a */
[----:B------:R-:W-:Y:S01]  /*88b0*/  ISETP.NE.AND P0, PT, R168, RZ, PT ;  /* 0x000000ffa800720c */ /* 0x000fe20003f05270 */
[C---:B------:R-:W-:Y:S01]  /*88c0*/  FFMA R31, R73.reuse, R100, R31 ;  /* 0x00000064491f7223 */ /* 0x040fe2000000001f */
[C---:B------:R-:W-:Y:S01]  /*88d0*/  FFMA R28, R73.reuse, R101, R28 ;  /* 0x00000065491c7223 */ /* 0x040fe2000000001c */
[----:B------:R-:W-:Y:S01]  /*88e0*/  LEA R197, R162, UR49, 0x3 ;  /* 0x00000031a2c57c11 */ /* 0x000fe2000f8e18ff */
[----:B------:R-:W-:Y:S01]  /*88f0*/  FFMA R29, R73, R102, R29 ;  /* 0x00000066491d7223 */ /* 0x000fe2000000001d */
[----:B------:R-:W-:Y:S01]  /*8900*/  HADD2.F32 R104, -RZ, R104.H1_H1 ;  /* 0x30000068ff687230 */ /* 0x000fe20000004100 */
[----:B------:R-:W-:Y:S01]  /*8910*/  F2FP.SATFINITE.E4M3.F32.PACK_AB_MERGE_C R182, R31, R26, RZ ;  /* 0x0000001a1fb6723e */ /* 0x000fe200048070ff */
[C---:B------:R-:W-:Y:S01]  /*8920*/  FMUL R30, R70.reuse, R34 ;  /* 0x00000022461e7220 */ /* 0x040fe20000400000 */
[C---:B------:R-:W-:Y:S01]  /*8930*/  FMUL R35, R70.reuse, R35 ;  /* 0x0000002346237220 */ /* 0x040fe20000400000 */
[--C-:B------:R-:W-:Y:S01]  /*8940*/  HADD2.F32 R107, -RZ, R108.reuse.H0_H0 ;  /* 0x2000006cff6b7230 */ /* 0x100fe20000004100 */
[----:B-1----:R-:W-:Y:S01]  /*8950*/  F2FP.SATFINITE.E4M3.F32.PACK_AB_MERGE_C R156, R17, R16, R180 ;  /* 0x00000010119c723e */ /* 0x002fe200048070b4 */
[----:B------:R-:W-:Y:S01]  /*8960*/  FFMA R30, R73, R103, R30 ;  /* 0x00000067491e7223 */ /* 0x000fe2000000001e */
[----:B------:R-:W-:Y:S01]  /*8970*/  F2FP.SATFINITE.E4M3.F32.PACK_AB_MERGE_C R157, R21, R20, R181 ;  /* 0x00000014159d723e */ /* 0x000fe200048070b5 */
[----:B------:R-:W-:Y:S01]  /*8980*/  FFMA R35, R73, R104, R35 ;  /* 0x0000006849237223 */ /* 0x000fe20000000023 */
[----:B------:R-:W-:Y:S01]  /*8990*/  F2FP.SATFINITE.E4M3.F32.PACK_AB_MERGE_C R158, R25, R24, R182 ;  /* 0x00000018199e723e */ /* 0x000fe200048070b6 */
[----:B------:R-:W-:Y:S01]  /*89a0*/  FFMA R32, R73, R105, R32 ;  /* 0x0000006949207223 */ /* 0x000fe20000000020 */
[----:B------:R-:W-:Y:S01]  /*89b0*/  IADD3 R180, PT, PT, R177, R190, RZ ;  /* 0x000000beb1b47210 */ /* 0x000fe20007ffe0ff */
[----:B------:R-:W-:Y:S01]  /*89c0*/  FFMA R33, R73, R106, R33 ;  /* 0x0000006a49217223 */ /* 0x000fe20000000021 */
[----:B------:R-:W-:Y:S01]  /*89d0*/  IADD3 R181, PT, PT, R177, R196, RZ ;  /* 0x000000c4b1b57210 */ /* 0x000fe20007ffe0ff */
[----:B------:R-:W-:Y:S01]  /*89e0*/  HADD2.F32 R108, -RZ, R108.H1_H1 ;  /* 0x3000006cff6c7230 */ /* 0x000fe20000004100 */
[----:B------:R-:W-:Y:S01]  /*89f0*/  IADD3 R182, PT, PT, R191, R180, RZ ;  /* 0x000000b4bfb67210 */ /* 0x000fe20007ffe0ff */
[C---:B------:R-:W-:Y:S01]  /*8a00*/  FMUL R34, R70.reuse, R38 ;  /* 0x0000002646227220 */ /* 0x040fe20000400000 */
[----:B------:R-:W-:Y:S01]  /*8a10*/  F2FP.SATFINITE.E4M3.F32.PACK_AB_MERGE_C R159, R35, R30, RZ ;  /* 0x0000001e239f723e */ /* 0x000fe200048070ff */
[C---:B------:R-:W-:Y:S01]  /*8a20*/  FMUL R39, R70.reuse, R39 ;  /* 0x0000002746277220 */ /* 0x040fe20000400000 */
[--C-:B------:R-:W-:Y:S02]  /*8a30*/  HADD2.F32 R111, -RZ, R112.reuse.H0_H0 ;  /* 0x20000070ff6f7230 */ /* 0x100fe40000004100 */
[----:B------:R-:W-:Y:S01]  /*8a40*/  FFMA R34, R73, R107, R34 ;  /* 0x0000006b49227223 */ /* 0x000fe20000000022 */
[----:B------:R-:W-:Y:S01]  /*8a50*/  F2FP.SATFINITE.E4M3.F32.PACK_AB_MERGE_C R159, R29, R28, R159 ;  /* 0x0000001c1d9f723e */ /* 0x000fe2000480709f */
[C---:B------:R-:W-:Y:S01]  /*8a60*/  FFMA R39, R73.reuse, R108, R39 ;  /* 0x0000006c49277223 */ /* 0x040fe20000000027 */
[C---:B------:R-:W-:Y:S01]  /*8a70*/  FFMA R36, R73.reuse, R109, R36 ;  /* 0x0000006d49247223 */ /* 0x040fe20000000024 */
[----:B------:R-:W-:Y:S01]  /*8a80*/  FFMA R37, R73, R110, R37 ;  /* 0x0000006e49257223 */ /* 0x000fe20000000025 */
[----:B------:R-:W-:Y:S01]  /*8a90*/  HADD2.F32 R112, -RZ, R112.H1_H1 ;  /* 0x30000070ff707230 */ /* 0x000fe20000004100 */
[----:B------:R1:W-:Y:S01]  /*8aa0*/  STS.128 [R180+0x4010], R156 ;  /* 0x0040109cb4007388 */ /* 0x0003e20000000c00 */
[----:B------:R-:W-:Y:S01]  /*8ab0*/  F2FP.SATFINITE.E4M3.F32.PACK_AB_MERGE_C R184, R39, R34, RZ ;  /* 0x0000002227b8723e */ /* 0x000fe200048070ff */
[C---:B------:R-:W-:Y:S01]  /*8ac0*/  FMUL R38, R70.reuse, R42 ;  /* 0x0000002a46267220 */ /* 0x040fe20000400000 */
[C---:B------:R-:W-:Y:S01]  /*8ad0*/  FMUL R43, R70.reuse, R43 ;  /* 0x0000002b462b7220 */ /* 0x040fe20000400000 */
[--C-:B------:R-:W-:Y:S01]  /*8ae0*/  HADD2.F32 R115, -RZ, R116.reuse.H0_H0 ;  /* 0x20000074ff737230 */ /* 0x100fe20000004100 */
[----:B------:R-:W-:Y:S01]  /*8af0*/  F2FP.SATFINITE.E4M3.F32.PACK_AB_MERGE_C R184, R33, R32, R184 ;  /* 0x0000002021b8723e */ /* 0x000fe200048070b8 */
[C---:B------:R-:W-:Y:S01]  /*8b00*/  FFMA R38, R73.reuse, R111, R38 ;  /* 0x0000006f49267223 */ /* 0x040fe20000000026 */
[C---:B------:R-:W-:Y:S01]  /*8b10*/  FFMA R43, R73.reuse, R112, R43 ;  /* 0x00000070492b7223 */ /* 0x040fe2000000002b */
[C---:B------:R-:W-:Y:S01]  /*8b20*/  FFMA R40, R73.reuse, R113, R40 ;  /* 0x0000007149287223 */ /* 0x040fe20000000028 */
[----:B------:R-:W-:Y:S01]  /*8b30*/  FFMA R41, R73, R114, R41 ;  /* 0x0000007249297223 */ /* 0x000fe20000000029 */
[----:B------:R-:W-:Y:S02]  /*8b40*/  HADD2.F32 R116, -RZ, R116.H1_H1 ;  /* 0x30000074ff747230 */ /* 0x000fe40000004100 */
        /* <DEDUP_REMOVED lines=8> */
[C---:B------:R-:W-:Y:S01]  /*8bd0*/  FFMA R45, R73.reuse, R118, R45 ;  /* 0x00000076492d7223 */ /* 0x040fe2000000002d */
[----:B------:R-:W-:Y:S02]  /*8be0*/  HADD2.F32 R120, -RZ, R120.H1_H1 ;  /* 0x30000078ff787230 */ /* 0x000fe40000004100 */
[C---:B------:R-:W-:Y:S01]  /*8bf0*/  FMUL R46, R70.reuse, R50 ;  /* 0x00000032462e7220 */ /* 0x040fe20000400000 */
[C---:B------:R-:W-:Y:S01]  /*8c00*/  FMUL R51, R70.reuse, R51 ;  /* 0x0000003346337220 */ /* 0x040fe20000400000 */
[--C-:B------:R-:W-:Y:S02]  /*8c10*/  HADD2.F32 R123, -RZ, R124.reuse.H0_H0 ;  /* 0x2000007cff7b7230 */ /* 0x100fe40000004100 */
[C---:B------:R-:W-:Y:S01]  /*8c20*/  FMUL R50, R70.reuse, R54 ;  /* 0x0000003646327220 */ /* 0x040fe20000400000 */
[C---:B------:R-:W-:Y:S01]  /*8c30*/  FFMA R46, R73.reuse, R119, R46 ;  /* 0x00000077492e7223 */ /* 0x040fe2000000002e */
[----:B------:R-:W-:Y:S02]  /*8c40*/  HADD2.F32 R124, -RZ, R124.H1_H1 ;  /* 0x3000007cff7c7230 */ /* 0x000fe40000004100 */
[C---:B------:R-:W-:Y:S01]  /*8c50*/  FFMA R51, R73.reuse, R120, R51 ;  /* 0x0000007849337223 */ /* 0x040fe20000000033 */
[C---:B------:R-:W-:Y:S01]  /*8c60*/  FMUL R55, R70.reuse, R55 ;  /* 0x0000003746377220 */ /* 0x040fe20000400000 */
[C---:B------:R-:W-:Y:S01]  /*8c70*/  FFMA R48, R73.reuse, R121, R48 ;  /* 0x0000007949307223 */ /* 0x040fe20000000030 */
[C---:B------:R-:W-:Y:S01]  /*8c80*/  FFMA R49, R73.reuse, R122, R49 ;  /* 0x0000007a49317223 */ /* 0x040fe20000000031 */
[--C-:B------:R-:W-:Y:S02]  /*8c90*/  HADD2.F32 R127, -RZ, R128.reuse.H0_H0 ;  /* 0x20000080ff7f7230 */ /* 0x100fe40000004100 */
[C---:B------:R-:W-:Y:S01]  /*8ca0*/  FFMA R50, R73.reuse, R123, R50 ;  /* 0x0000007b49327223 */ /* 0x040fe20000000032 */
[----:B------:R-:W-:Y:S02]  /*8cb0*/  HADD2.F32 R128, -RZ, R128.H1_H1 ;  /* 0x30000080ff807230 */ /* 0x000fe40000004100 */
[C---:B------:R-:W-:Y:S01]  /*8cc0*/  FMUL R54, R70.reuse, R58 ;  /* 0x0000003a46367220 */ /* 0x040fe20000400000 */
        /* <DEDUP_REMOVED lines=16> */
[----:B------:R-:W-:Y:S01]  /*8dd0*/  FFMA R63, R73, R132, R63 ;  /* 0x00000084493f7223 */ /* 0x000fe2000000003f */
[----:B------:R-:W-:Y:S01]  /*8de0*/  FMUL R67, R70, R67 ;  /* 0x0000004346437220 */ /* 0x000fe20000400000 */
[----:B------:R-:W-:Y:S01]  /*8df0*/  F2FP.SATFINITE.E4M3.F32.PACK_AB_MERGE_C R186, R47, R42, RZ ;  /* 0x0000002a2fba723e */ /* 0x000fe200048070ff */
[----:B------:R-:W-:Y:S01]  /*8e00*/  FFMA R60, R73, R133, R60 ;  /* 0x00000085493c7223 */ /* 0x000fe2000000003c */
[----:B------:R-:W-:Y:S01]  /*8e10*/  F2FP.SATFINITE.E4M3.F32.PACK_AB_MERGE_C R187, R51, R46, RZ ;  /* 0x0000002e33bb723e */ /* 0x000fe200048070ff */
[C---:B------:R-:W-:Y:S01]  /*8e20*/  FFMA R61, R73.reuse, R134, R61 ;  /* 0x00000086493d7223 */ /* 0x040fe2000000003d */
[C---:B------:R-:W-:Y:S01]  /*8e30*/  FFMA R62, R73.reuse, R75, R62 ;  /* 0x0000004b493e7223 */ /* 0x040fe2000000003e */
[----:B------:R-:W-:Y:S01]  /*8e40*/  FFMA R67, R73, R72, R67 ;  /* 0x0000004849437223 */ /* 0x000fe20000000043 */
[----:B------:R-:W-:Y:S02]  /*8e50*/  F2FP.SATFINITE.E4M3.F32.PACK_AB_MERGE_C R186, R41, R40, R186 ;  /* 0x0000002829ba723e */ /* 0x000fe400048070ba */
[----:B------:R-:W-:Y:S02]  /*8e60*/  F2FP.SATFINITE.E4M3.F32.PACK_AB_MERGE_C R187, R45, R44, R187 ;  /* 0x0000002c2dbb723e */ /* 0x000fe400048070bb */
[----:B------:R-:W-:Y:S02]  /*8e70*/  F2FP.SATFINITE.E4M3.F32.PACK_AB_MERGE_C R192, R55, R50, RZ ;  /* 0x0000003237c0723e */ /* 0x000fe400048070ff */
[----:B------:R-:W-:Y:S01]  /*8e80*/  F2FP.SATFINITE.E4M3.F32.PACK_AB_MERGE_C R193, R59, R54, RZ ;  /* 0x000000363bc1723e */ /* 0x000fe200048070ff */
[----:B------:R1:W-:Y:S01]  /*8e90*/  STS.128 [R181+0x4020], R184 ;  /* 0x004020b8b5007388 */ /* 0x0003e20000000c00 */
[----:B------:R-:W-:Y:S02]  /*8ea0*/  F2FP.SATFINITE.E4M3.F32.PACK_AB_MERGE_C R194, R63, R58, RZ ;  /* 0x0000003a3fc2723e */ /* 0x000fe400048070ff */
[----:B------:R-:W-:Y:S02]  /*8eb0*/  F2FP.SATFINITE.E4M3.F32.PACK_AB_MERGE_C R195, R67, R62, RZ ;  /* 0x0000003e43c3723e */ /* 0x000fe400048070ff */
[----:B------:R-:W-:Y:S02]  /*8ec0*/  F2FP.SATFINITE.E4M3.F32.PACK_AB_MERGE_C R192, R49, R48, R192 ;  /* 0x0000003031c0723e */ /* 0x000fe400048070c0 */
[----:B------:R-:W-:Y:S02]  /*8ed0*/  F2FP.SATFINITE.E4M3.F32.PACK_AB_MERGE_C R193, R53, R52, R193 ;  /* 0x0000003435c1723e */ /* 0x000fe400048070c1 */
[----:B------:R-:W-:Y:S02]  /*8ee0*/  F2FP.SATFINITE.E4M3.F32.PACK_AB_MERGE_C R194, R57, R56, R194 ;  /* 0x0000003839c2723e */ /* 0x000fe400048070c2 */
[----:B------:R-:W-:Y:S02]  /*8ef0*/  F2FP.SATFINITE.E4M3.F32.PACK_AB_MERGE_C R195, R61, R60, R195 ;  /* 0x0000003c3dc3723e */ /* 0x000fe400048070c3 */
[----:B------:R-:W-:Y:S03]  /*8f00*/  @P6 SHF.L.U32 R198, R161, 0x1f, RZ ;  /* 0x0000001fa1c66819 */ /* 0x000fe600000006ff */
[----:B------:R1:W-:Y:S01]  /*8f10*/  STS.128 [R182+0x4010], R192 ;  /* 0x004010c0b6007388 */ /* 0x0003e20000000c00 */
[----:B------:R-:W-:Y:S01]  /*8f20*/  @!PT LDS RZ, [RZ] ;  /* 0x00000000fffff984 */ /* 0x000fe20000000800 */
[----:B------:R-:W-:Y:S01]  /*8f30*/  @!PT LDS RZ, [RZ] ;  /* 0x00000000fffff984 */ /* 0x000fe20000000800 */
[----:B------:R-:W-:Y:S01]  /*8f40*/  @!PT LDS RZ, [RZ] ;  /* 0x00000000fffff984 */ /* 0x000fe20000000800 */
[----:B------:R-:W-:Y:S01]  /*8f50*/  @!PT LDS RZ, [RZ] ;  /* 0x00000000fffff984 */ /* 0x000fe20000000800 */
[----:B------:R2:W-:Y:S07]  /*8f60*/  MEMBAR.ALL.CTA ;  /* 0x0000000000007992 */ /* 0x0005ee0000008000 */
[----:B--2---:R-:W2:Y:S02]  /*8f70*/  FENCE.VIEW.ASYNC.S ;  /* 0x00000000000073c6 */ /* 0x004ea40000000000 */
[----:B--2---:R-:W-:Y:S06]  /*8f80*/  BAR.SYNC.DEFER_BLOCKING 0x1, 0x80 ;  /* 0x0042000000007b1d */ /* 0x004fec0000010000 */
[----:B------:R-:W-:Y:S05]  /*8f90*/  @P0 BRA `(.L_x_109) ;  /* 0x0000000000280947 */ /* 0x000fea0003800000 */
[----:B------:R-:W2:Y:S01]  /*8fa0*/  LDCU.64 UR6, c[0x0][0x348] ;  /* 0x00006900ff0677ac */ /* 0x000ea20008000a00 */
[----:B------:R-:W-:Y:S01]  /*8fb0*/  UIADD3 UR4, UPT, UPT, UR49, 0x4400, URZ ;  /* 0x0000440031047890 */ /* 0x000fe2000fffe0ff */
[----:B------:R-:W-:Y:S05]  /*8fc0*/  UMOV UR41, UR50 ;  /* 0x0000003200297c82 */ /* 0x000fea0008000000 */
[----:B------:R-:W-:Y:S04]  /*8fd0*/  MOV R178, UR4 ;  /* 0x0000000400b27c02 */ /* 0x000fe80008000f00 */
[----:B------:R-:W-:Y:S01]  /*8fe0*/  R2UR UR40, R178 ;  /* 0x00000000b22872ca */ /* 0x000fe200000e0000 */
[----:B--2---:R-:W-:Y:S04]  /*8ff0*/  UIADD3 UR4, UP0, UPT, UR6, 0x780, URZ ;  /* 0x0000078006047890 */ /* 0x004fe8000ff1e0ff */
[----:B------:R-:W-:Y:S09]  /*9000*/  UIADD3.X UR5, UPT, UPT, URZ, UR7, URZ, UP0, !UPT ;  /* 0x00000007ff057290 */ /* 0x000ff200087fe4ff */
[----:B------:R2:W-:Y:S01]  /*9010*/  UTMASTG.5D [UR40], [UR4] ;  /* 0x00000028040073b5 */ /* 0x0005e20008020000 */
[----:B------:R0:W-:Y:S01]  /*9020*/  UTMACMDFLUSH ;  /* 0x00000000000079b7 */ /* 0x0001e20000000000 */
[----:B--2---:R-:W-:Y:S04]  /*9030*/  DEPBAR.LE SB0, 0x1 ;  /* 0x000080400000791a */ /* 0x004fe80000000000 */
.L_x_109:
[----:B------:R-:W-:Y:S05]  /*9040*/  BSYNC.RECONVERGENT B0 ;  /* 0x0000000000007941 */ /* 0x000fea0003800200 */
.L_x_108:
[----:B------:R-:W-:Y:S06]  /*9050*/  BAR.SYNC.DEFER_BLOCKING 0x1, 0x80 ;  /* 0x0042000000007b1d */ /* 0x000fec0000010000 */
[----:B------:R-:W2:Y:S01]  /*9060*/  @P6 SYNCS.PHASECHK.TRANS64.TRYWAIT P0, [R197+URZ+0x180], R198 ;  /* 0x000180c6c50065a7 */ /* 0x000ea200080011ff */
[----:B------:R-:W-:Y:S01]  /*9070*/  BSSY B1, `(.L_x_110) ;  /* 0x0000023000017945 */ /* 0x000fe20003800000 */
[----:B--2---:R-:W-:Y:S03]  /*9080*/  @P6 SEL R188, RZ, 0x1, !P0 ;  /* 0x00000001ffbc6807 */ /* 0x004fe60004000000 */
[----:B------:R-:W-:Y:S05]  /*9090*/  @!P6 BRA `(.L_x_111) ;  /* 0x000000000080e947 */ /* 0x000fea0003800000 */
[----:B------:R-:W-:Y:S01]  /*90a0*/  ISETP.NE.AND P1, PT, R189, RZ, PT ;  /* 0x000000ffbd00720c */ /* 0x000fe20003f25270 */
[----:B------:R-:W2:Y:S01]  /*90b0*/  S2R R0, SR_CgaCtaId ;  /* 0x0000000000007919 */ /* 0x000ea20000008800 */
[----:B------:R-:W-:Y:S01]  /*90c0*/  ISETP.NE.AND P0, PT, R188, RZ, PT ;  /* 0x000000ffbc00720c */ /* 0x000fe20003f05270 */
[----:B------:R-:W-:Y:S10]  /*90d0*/  BSSY B0, `(.L_x_112) ;  /* 0x0000009000007945 */ /* 0x000ff40003800000 */
[----:B------:R-:W-:Y:S04]  /*90e0*/  @P1 IMAD R3, R162, 0x2000, R177 ;  /* 0x00002000a2031824 */ /* 0x000fe800078e02b1 */
[C---:B------:R-:W-:Y:S01]  /*90f0*/  @P1 IMAD.IADD R190, R3.reuse, 0x1, R190 ;  /* 0x0000000103be1824 */ /* 0x040fe200078e02be */
[----:B------:R-:W-:Y:S03]  /*9100*/  @P1 IADD3 R196, PT, PT, R3, R196, RZ ;  /* 0x000000c403c41210 */ /* 0x000fe60007ffe0ff */
[----:B------:R-:W-:Y:S01]  /*9110*/  @P1 IMAD.IADD R191, R191, 0x1, R190 ;  /* 0x00000001bfbf1824 */ /* 0x000fe200078e02be */
[----:B------:R-:W-:Y:S06]  /*9120*/  @P0 BRA `(.L_x_113) ;  /* 0x00000000000c0947 */ /* 0x000fec0003800000 */
[----:B------:R-:W-:Y:S04]  /*9130*/  SHF.L.U32 R2, R161, 0x1f, RZ ;  /* 0x0000001fa1027819 */ /* 0x000fe800000006ff */
[----:B------:R-:W3:Y:S02]  /*9140*/  SYNCS.PHASECHK.TRANS64.TRYWAIT P0, [R197+URZ+0x180], R2 ;  /* 0x00018002c50075a7 */ /* 0x000ee400080011ff */
[----:B---3--:R-:W-:Y:S05]  /*9150*/  @!P0 BRA `(.L_x_114) ;  /* 0x0000002400348947 */ /* 0x008fea0003800000 */
.L_x_113:
[----:B------:R-:W-:Y:S05]  /*9160*/  BSYNC B0 ;  /* 0x0000000000007941 */ /* 0x000fea0003800000 */
.L_x_112:
[----:B------:R-:W-:Y:S01]  /*9170*/  ISETP.NE.AND P0, PT, R189, RZ, PT ;  /* 0x000000ffbd00720c */ /* 0x000fe20003f05270 */
[----:B---3--:R-:W-:Y:S02]  /*9180*/  VIADD R197, R197, 0x190 ;  /* 0x00000190c5c57836 */ /* 0x008fe40000000000 */
[----:B------:R-:W-:Y:S03]  /*9190*/  VIADD R162, R162, 0x1 ;  /* 0x00000001a2a27836 */ /* 0x000fe60000000000 */
[----:B--2---:R-:W-:Y:S07]  /*91a0*/  PRMT R0, R0, 0x654, R197 ;  /* 0x0000065400007816 */ /* 0x004fee00000000c5 */
[----:B------:R2:W3:Y:S04]  /*91b0*/  @P0 LDS.128 R136, [R3] ;  /* 0x0000000003880984 */ /* 0x0004e80000000c00 */
[----:B------:R2:W4:Y:S04]  /*91c0*/  @P0 LDS.128 R140, [R190+0x10] ;  /* 0x00001000be8c0984 */ /* 0x0005280000000c00 */
        /* <DEDUP_REMOVED lines=9> */
[----:B------:R-:W-:Y:S01]  /*9260*/  SEL R162, R162, RZ, P0 ;  /* 0x000000ffa2a27207 */ /* 0x000fe20000000000 */
[----:B-----5:R5:W-:Y:S02]  /*9270*/  SYNCS.ARRIVE.TRANS64.RED.A1T0 RZ, [R0+URZ], RZ ;  /* 0x000000ff00ff79a7 */ /* 0x020be400081004ff */
[----:B-----5:R-:W-:Y:S04]  /*9280*/  SEL R0, RZ, 0x1, P0 ;  /* 0x00000001ff007807 */ /* 0x020fe80000000000 */
[----:B--234-:R-:W-:Y:S02]  /*9290*/  LOP3.LUT R161, R161, R0, RZ, 0x3c, !PT ;  /* 0x00000000a1a17212 */ /* 0x01cfe400078e3cff */
.L_x_111:
[----:B------:R-:W-:Y:S05]  /*92a0*/  BSYNC B1 ;  /* 0x0000000000017941 */ /* 0x000fea0003800000 */
.L_x_110:
[----:B------:R-:W-:Y:S05]  /*92b0*/  VIADD R3, R71, 0x40 ;  /* 0x0000004047037836 */ /* 0x000fea0000000000 */
[----:B------:R-:W-:Y:S04]  /*92c0*/  SHF.R.U32.HI R3, RZ, 0x15, R3 ;  /* 0x00000015ff037819 */ /* 0x000fe80000011603 */
[----:B------:R-:W-:Y:S11]  /*92d0*/  LOP3.LUT P0, RZ, R3, 0x3, R170, 0x48, !PT ;  /* 0x0000000303ff7812 */ /* 0x000ff600078048aa */
[----:B------:R-:W-:Y:S02]  /*92e0*/  @!UPT UIADD3 URZ, UPT, UPT, URZ, URZ, URZ ;  /* 0x000000fffffff290 */ /* 0x000fe4000fffe0ff */
[----:B------:R-:W-:Y:S05]  /*92f0*/  @!P0 BRA `(.L_x_115) ;  /* 0x0000000000408947 */ /* 0x000fea0003800000 */
[----:B------:R-:W2:Y:S01]  /*9300*/  LDCU.64 UR8, c[0x4][0x70] ;  /* 0x01000e00ff0877ac */ /* 0x000ea20008000a00 */
[----:B------:R-:W-:Y:S01]  /*9310*/  MOV R3, 0x0 ;  /* 0x0000000000037802 */ /* 0x000fe20000000f00 */
[----:B------:R-:W-:Y:S02]  /*9320*/  HFMA2 R12, -RZ, RZ, 0, 5.9604644775390625e-08 ;  /* 0x00000001ff0c7431 */ /* 0x000fe400000001ff */
[----:B------:R-:W-:Y:S02]  /*9330*/  IMAD.MOV.U32 R8, RZ, RZ, 0x192 ;  /* 0x00000192ff087424 */ /* 0x000fe400078e00ff */
[----:B------:R-:W-:Y:S01]  /*9340*/  IMAD.MOV.U32 R13, RZ, RZ, RZ ;  /* 0x000000ffff0d7224 */ /* 0x000fe200078e00ff */
[----:B------:R-:W3:Y:S01]  /*9350*/  LDCU.64 UR6, c[0x4][0x78] ;  /* 0x01000f00ff0677ac */ /* 0x000ee20008000a00 */
[----:B------:R-:W4:Y:S01]  /*9360*/  LDC.64 R2, c[0x4][R3] ;  /* 0x0100000003027b82 */ /* 0x000f220000000a00 */
[----:B------:R-:W5:Y:S01]  /*9370*/  LDCU.64 UR4, c[0x4][0x10] ;  /* 0x01000200ff0477ac */ /* 0x000f620008000a00 */
[----:B--2---:R-:W-:Y:S01]  /*9380*/  MOV R5, UR9 ;  /* 0x0000000900057c02 */ /* 0x004fe20008000f00 */
[----:B------:R-:W-:Y:S01]  /*9390*/  IMAD.U32 R4, RZ, RZ, UR8 ;  /* 0x00000008ff047e24 */ /* 0x000fe2000f8e00ff */
[----:B---3--:R-:W-:Y:S01]  /*93a0*/  MOV R7, UR7 ;  /* 0x0000000700077c02 */ /* 0x008fe20008000f00 */
[----:B------:R-:W-:Y:S01]  /*93b0*/  IMAD.U32 R6, RZ, RZ, UR6 ;  /* 0x00000006ff067e24 */ /* 0x000fe2000f8e00ff */
[----:B-----5:R-:W-:Y:S01]  /*93c0*/  MOV R11, UR5 ;  /* 0x00000005000b7c02 */ /* 0x020fe20008000f00 */
[----:B------:R-:W-:Y:S02]  /*93d0*/  IMAD.U32 R10, RZ, RZ, UR4 ;  /* 0x00000004ff0a7e24 */ /* 0x000fe4000f8e00ff */
[----:B------:R-:W-:Y:S07]  /*93e0*/  LEPC R20, `(.L_x_115) ;  /* 0x000000001014794e */ /* 0x000fee0000000000 */
[----:B-1--4-:R-:W-:Y:S05]  /*93f0*/  CALL.ABS.NOINC R2 ;  /* 0x0000000002007343 */ /* 0x012fea0003c00000 */
.L_x_115:
[----:B------:R-:W-:Y:S01]  /*9400*/  ISETP.NE.AND P0, PT, R168, RZ, PT ;  /* 0x000000ffa800720c */ /* 0x000fe20003f05270 */
[----:B------:R-:W-:Y:S05]  /*9410*/  WARPSYNC.ALL ;  /* 0x0000000000007948 */ /* 0x000fea0003800000 */
[----:B------:R-:W-:Y:S01]  /*9420*/  R2UR UR4, R71 ;  /* 0x00000000470472ca */ /* 0x000fe200000e0000 */
[----:B------:R-:W2:Y:S01]  /*9430*/  S2UR UR6, SR_CgaCtaId ;  /* 0x00000000000679c3 */ /* 0x000ea20000008800 */
[----:B------:R-:W-:Y:S01]  /*9440*/  F2FP.F16.E4M3.UNPACK_B R11, R137 ;  /* 0x00000089ff0b723e */ /* 0x000fe200020006ff */
[----:B------:R-:W-:Y:S01]  /*9450*/  BSSY.RECONVERGENT B0, `(.L_x_116) ;  /* 0x000011b000007945 */ /* 0x000fe20003800200 */
[----:B------:R-:W-:Y:S02]  /*9460*/  F2FP.F16.E4M3.UNPACK_B R10, R138 ;  /* 0x0000008aff0a723e */ /* 0x000fe400020006ff */
[----:B------:R-:W-:Y:S01]  /*9470*/  F2FP.F16.E4M3.UNPACK_B R9, R139 ;  /* 0x0000008bff09723e */ /* 0x000fe200020006ff */
[--C-:B------:R-:W-:Y:S01]  /*9480*/  HADD2.F32 R74, -RZ, R11.reuse.H0_H0 ;  /* 0x2000000bff4a7230 */ /* 0x100fe20000004100 */
[----:B------:R-:W-:Y:S01]  /*9490*/  F2FP.F16.E4M3.UNPACK_B R8, R140 ;  /* 0x0000008cff08723e */ /* 0x000fe200020006ff */
[----:B------:R-:W-:Y:S01]  /*94a0*/  HADD2.F32 R76, -RZ, R11.H1_H1 ;  /* 0x3000000bff4c7230 */ /* 0x000fe20000004100 */
[----:B------:R-:W-:Y:S01]  /*94b0*/  F2FP.F16.E4M3.UNPACK_B R7, R141 ;  /* 0x0000008dff07723e */ /* 0x000fe200020006ff */
[--C-:B------:R-:W-:Y:S01]  /*94c0*/  HADD2.F32 R77, -RZ, R10.reuse.H0_H0 ;  /* 0x2000000aff4d7230 */ /* 0x100fe20000004100 */
[----:B------:R-:W-:Y:S01]  /*94d0*/  F2FP.F16.E4M3.UNPACK_B R6, R142 ;  /* 0x0000008eff06723e */ /* 0x000fe200020006ff */
[----:B------:R-:W-:Y:S01]  /*94e0*/  HADD2.F32 R80, -RZ, R10.H1_H1 ;  /* 0x3000000aff507230 */ /* 0x000fe20000004100 */
[----:B------:R-:W-:Y:S01]  /*94f0*/  F2FP.F16.E4M3.UNPACK_B R5, R143 ;  /* 0x0000008fff05723e */ /* 0x000fe200020006ff */
[--C-:B------:R-:W-:Y:S01]  /*9500*/  HADD2.F32 R81, -RZ, R9.reuse.H0_H0 ;  /* 0x20000009ff517230 */ /* 0x100fe20000004100 */
[----:B-1----:R-:W-:Y:S01]  /*9510*/  F2FP.F16.E4M3.UNPACK_B R4, R144 ;  /* 0x00000090ff04723e */ /* 0x002fe200020006ff */
[----:B------:R-:W-:Y:S01]  /*9520*/  HADD2.F32 R84, -RZ, R9.H1_H1 ;  /* 0x30000009ff547230 */ /* 0x000fe20000004100 */
[-C--:B------:R-:W-:Y:S01]  /*9530*/  F2FP.F16.E4M3.UNPACK_B R2, R136.reuse ;  /* 0x00000088ff02723e */ /* 0x080fe200020006ff */
[--C-:B------:R-:W-:Y:S01]  /*9540*/  HADD2.F32 R85, -RZ, R8.reuse.H0_H0 ;  /* 0x20000008ff557230 */ /* 0x100fe20000004100 */
[----:B------:R-:W-:Y:S01]  /*9550*/  F2FP.F16.E4M3.UNPACK_B R136, R136.H1 ;  /* 0x00000088ff88723e */ /* 0x000fe200030006ff */
[----:B------:R-:W-:Y:S01]  /*9560*/  HADD2.F32 R87, -RZ, R8.H1_H1 ;  /* 0x30000008ff577230 */ /* 0x000fe20000004100 */
[----:B------:R-:W-:Y:S01]  /*9570*/  F2FP.F16.E4M3.UNPACK_B R137, R137.H1 ;  /* 0x00000089ff89723e */ /* 0x000fe200030006ff */
[--C-:B------:R-:W-:Y:S01]  /*9580*/  HADD2.F32 R90, -RZ, R7.reuse.H0_H0 ;  /* 0x20000007ff5a7230 */ /* 0x100fe20000004100 */
[----:B------:R-:W-:Y:S01]  /*9590*/  F2FP.F16.E4M3.UNPACK_B R138, R138.H1 ;  /* 0x0000008aff8a723e */ /* 0x000fe200030006ff */
[----:B------:R-:W-:Y:S01]  /*95a0*/  HADD2.F32 R91, -RZ, R7.H1_H1 ;  /* 0x30000007ff5b7230 */ /* 0x000fe20000004100 */
[----:B------:R-:W-:Y:S01]  /*95b0*/  F2FP.F16.E4M3.UNPACK_B R139, R139.H1 ;  /* 0x0000008bff8b723e */ /* 0x000fe200030006ff */
[--C-:B------:R-:W-:Y:S01]  /*95c0*/  HADD2.F32 R94, -RZ, R6.reuse.H0_H0 ;  /* 0x20000006ff5e7230 */ /* 0x100fe20000004100 */
[----:B------:R-:W-:Y:S01]  /*95d0*/  R2UR UR5, R183 ;  /* 0x00000000b70572ca */ /* 0x000fe200000e0000 */
[----:B------:R-:W-:Y:S01]  /*95e0*/  HADD2.F32 R95, -RZ, R6.H1_H1 ;  /* 0x30000006ff5f7230 */ /* 0x000fe20000004100 */
        /* <DEDUP_REMOVED lines=9> */
[----:B------:R-:W1:Y:S01]  /*9680*/  LDTM.x64 R4, tmem[UR4+0x40] ;  /* 0x00004004000479ee */ /* 0x000e620008340000 */
[--C-:B------:R-:W-:Y:S01]  /*9690*/  HADD2.F32 R0, -RZ, R2.reuse.H0_H0 ;  /* 0x20000002ff007230 */ /* 0x100fe20000004100 */
[----:B------:R-:W-:Y:S01]  /*96a0*/  NOP ;  /* 0x0000000000007918 */ /* 0x000fe20000000000 */
[----:B------:R-:W-:Y:S01]  /*96b0*/  UIADD3 UR4, UPT, UPT, UR5, 0x1d0, URZ ;  /* 0x000001d005047890 */ /* 0x000fe2000fffe0ff */
[----:B------:R-:W-:Y:S01]  /*96c0*/  HADD2.F32 R2, -RZ, R2.H1_H1 ;  /* 0x30000002ff027230 */ /* 0x000fe20000004100 */
[----:B------:R-:W-:Y:S01]  /*96d0*/  F2FP.F16.E4M3.UNPACK_B R127, R150 ;  /* 0x00000096ff7f723e */ /* 0x000fe200020006ff */
[----:B------:R-:W-:Y:S01]  /*96e0*/  HADD2.F32 R78, -RZ, R137.H1_H1 ;  /* 0x30000089ff4e7230 */ /* 0x000fe20000004100 */
[----:B------:R-:W-:Y:S01]  /*96f0*/  F2FP.F16.E4M3.UNPACK_B R130, R151 ;  /* 0x00000097ff82723e */ /* 0x000fe200020006ff */
        /* <DEDUP_REMOVED lines=16> */
[----:B--2---:R-:W-:Y:S01]  /*9800*/  UPRMT UR4, UR6, 0x654, UR4 ;  /* 0x0000065406047896 */ /* 0x004fe20008000004 */
[C---:B-1----:R-:W-:Y:S01]  /*9810*/  FMUL R4, R70.reuse, R4 ;  /* 0x0000000446047220 */ /* 0x042fe20000400000 */
[C---:B------:R-:W-:Y:S01]  /*9820*/  FMUL R5, R70.reuse, R5 ;  /* 0x0000000546057220 */ /* 0x040fe20000400000 */
[--C-:B------:R-:W-:Y:S02]  /*9830*/  HADD2.F32 R3, -RZ, R136.reuse.H0_H0 ;  /* 0x20000088ff037230 */ /* 0x100fe40000004100 */
[C---:B------:R-:W-:Y:S01]  /*9840*/  FMUL R8, R70.reuse, R8 ;  /* 0x0000000846087220 */ /* 0x040fe20000400000 */
[C---:B------:R-:W-:Y:S01]  /*9850*/  FFMA R4, R73.reuse, R0, R4 ;  /* 0x0000000049047223 */ /* 0x040fe20000000004 */
[C---:B------:R-:W-:Y:S01]  /*9860*/  FFMA R5, R73.reuse, R2, R5 ;  /* 0x0000000249057223 */ /* 0x040fe20000000005 */
[C---:B------:R-:W-:Y:S01]  /*9870*/  FMUL R9, R70.reuse, R9 ;  /* 0x0000000946097220 */ /* 0x040fe20000400000 */
[C---:B------:R-:W-:Y:S01]  /*9880*/  FMUL R12, R70.reuse, R12 ;  /* 0x0000000c460c7220 */ /* 0x040fe20000400000 */
[----:B------:R-:W-:Y:S01]  /*9890*/  SYNCS.ARRIVE.TRANS64.RED.A1T0 RZ, [UR4], RZ ;  /* 0x000000ffffff79a7 */ /* 0x000fe20008100404 */
[C---:B------:R-:W-:Y:S01]  /*98a0*/  FMUL R13, R70.reuse, R13 ;  /* 0x0000000d460d7220 */ /* 0x040fe20000400000 */
[C---:B------:R-:W-:Y:S01]  /*98b0*/  FMUL R16, R70.reuse, R16 ;  /* 0x0000001046107220 */ /* 0x040fe20000400000 */
[C---:B------:R-:W-:Y:S01]  /*98c0*/  FMUL R17, R70.reuse, R17 ;  /* 0x0000001146117220 */ /* 0x040fe20000400000 */
[C---:B------:R-:W-:Y:S01]  /*98d0*/  FMUL R0, R70.reuse, R20 ;  /* 0x0000001446007220 */ /* 0x040fe20000400000 */
[C---:B------:R-:W-:Y:S01]  /*98e0*/  FMUL R2, R70.reuse, R21 ;  /* 0x0000001546027220 */ /* 0x040fe20000400000 */
[C---:B------:R-:W-:Y:S01]  /*98f0*/  FMUL R21, R70.reuse, R28 ;  /* 0x0000001c46157220 */ /* 0x040fe20000400000 */
[----:B------:R-:W-:Y:S02]  /*9900*/  HADD2.F32 R122, -RZ, R123.H0_H0 ;  /* 0x2000007bff7a7230 */ /* 0x000fe40000004100 */
[C---:B------:R-:W-:Y:S01]  /*9910*/  FMUL R6, R70.reuse, R6 ;  /* 0x0000000646067220 */ /* 0x040fe20000400000 */
[----:B------:R-:W-:Y:S02]  /*9920*/  HADD2.F32 R72, -RZ, R136.H1_H1 ;  /* 0x30000088ff487230 */ /* 0x000fe40000004100 */
[C---:B------:R-:W-:Y:S01]  /*9930*/  FMUL R7, R70.reuse, R7 ;  /* 0x0000000746077220 */ /* 0x040fe20000400000 */
[----:B------:R-:W-:Y:S02]  /*9940*/  HADD2.F32 R75, -RZ, R137.H0_H0 ;  /* 0x20000089ff4b7230 */ /* 0x000fe40000004100 */
[C---:B------:R-:W-:Y:S01]  /*9950*/  FFMA R6, R73.reuse, R3, R6 ;  /* 0x0000000349067223 */ /* 0x040fe20000000006 */
[----:B------:R-:W-:Y:S02]  /*9960*/  HADD2.F32 R123, -RZ, R123.H1_H1 ;  /* 0x3000007bff7b7230 */ /* 0x000fe40000004100 */
[C---:B------:R-:W-:Y:S01]  /*9970*/  FFMA R7, R73.reuse, R72, R7 ;  /* 0x0000004849077223 */ /* 0x040fe20000000007 */
[C---:B------:R-:W-:Y:S01]  /*9980*/  FFMA R8, R73.reuse, R74, R8 ;  /* 0x0000004a49087223 */ /* 0x040fe20000000008 */
[----:B------:R-:W-:Y:S01]  /*9990*/  FFMA R9, R73, R76, R9 ;  /* 0x0000004c49097223 */ /* 0x000fe20000000009 */
[--C-:B------:R-:W-:Y:S02]  /*99a0*/  HADD2.F32 R126, -RZ, R127.reuse.H0_H0 ;  /* 0x2000007fff7e7230 */ /* 0x100fe40000004100 */
[C---:B------:R-:W-:Y:S01]  /*99b0*/  FMUL R10, R70.reuse, R10 ;  /* 0x0000000a460a7220 */ /* 0x040fe20000400000 */
[----:B------:R-:W-:Y:S01]  /*99c0*/  F2FP.SATFINITE.E4M3.F32.PACK_AB_MERGE_C R76, R7, R6, RZ ;  /* 0x00000006074c723e */ /* 0x000fe200048070ff */
[C---:B------:R-:W-:Y:S01]  /*99d0*/  FMUL R7, R70.reuse, R24 ;  /* 0x0000001846077220 */ /* 0x040fe20000400000 */
[----:B------:R-:W-:Y:S02]  /*99e0*/  HADD2.F32 R127, -RZ, R127.H1_H1 ;  /* 0x3000007fff7f7230 */ /* 0x000fe40000004100 */
[C---:B------:R-:W-:Y:S01]  /*99f0*/  FFMA R10, R73.reuse, R75, R10 ;  /* 0x0000004b490a7223 */ /* 0x040fe2000000000a */
[----:B------:R-:W-:Y:S02]  /*9a00*/  HADD2.F32 R72, -RZ, R130.H0_H0 ;  /* 0x20000082ff487230 */ /* 0x000fe40000004100 */
[C---:B------:R-:W-:Y:S01]  /*9a10*/  FMUL R11, R70.reuse, R11 ;  /* 0x0000000b460b7220 */ /* 0x040fe20000400000 */
[--C-:B------:R-:W-:Y:S02]  /*9a20*/  HADD2.F32 R79, -RZ, R138.reuse.H0_H0 ;  /* 0x2000008aff4f7230 */ /* 0x100fe40000004100 */
[C---:B------:R-:W-:Y:S01]  /*9a30*/  FMUL R14, R70.reuse, R14 ;  /* 0x0000000e460e7220 */ /* 0x040fe20000400000 */
[----:B------:R-:W-:Y:S02]  /*9a40*/  HADD2.F32 R82, -RZ, R138.H1_H1 ;  /* 0x3000008aff527230 */ /* 0x000fe40000004100 */
[C---:B------:R-:W-:Y:S01]  /*9a50*/  FFMA R11, R73.reuse, R78, R11 ;  /* 0x0000004e490b7223 */ /* 0x040fe2000000000b */
[C---:B------:R-:W-:Y:S01]  /*9a60*/  FFMA R12, R73.reuse, R77, R12 ;  /* 0x0000004d490c7223 */ /* 0x040fe2000000000c */
[C---:B------:R-:W-:Y:S01]  /*9a70*/  FFMA R13, R73.reuse, R80, R13 ;  /* 0x00000050490d7223 */ /* 0x040fe2000000000d */
[----:B------:R-:W-:Y:S01]  /*9a80*/  FFMA R14, R73, R79, R14 ;  /* 0x0000004f490e7223 */ /* 0x000fe2000000000e */
[----:B------:R-:W-:Y:S01]  /*9a90*/  HADD2.F32 R75, -RZ, R130.H1_H1 ;  /* 0x30000082ff4b7230 */ /* 0x000fe20000004100 */
[----:B------:R-:W-:Y:S01]  /*9aa0*/  F2FP.SATFINITE.E4M3.F32.PACK_AB_MERGE_C R78, R11, R10, RZ ;  /* 0x0000000a0b4e723e */ /* 0x000fe200048070ff */
[C---:B------:R-:W-:Y:S01]  /*9ab0*/  FMUL R10, R70.reuse, R25 ;  /* 0x00000019460a7220 */ /* 0x040fe20000400000 */
[C---:B------:R-:W-:Y:S01]  /*9ac0*/  FMUL R25, R70.reuse, R32 ;  /* 0x0000002046197220 */ /* 0x040fe20000400000 */
        /* <DEDUP_REMOVED lines=8> */
[C---:B------:R-:W-:Y:S01]  /*9b50*/  FMUL R19, R70.reuse, R19 ;  /* 0x0000001346137220 */ /* 0x040fe20000400000 */
[--C-:B------:R-:W-:Y:S01]  /*9b60*/  HADD2.F32 R88, -RZ, R140.reuse.H0_H0 ;  /* 0x2000008cff587230 */ /* 0x100fe20000004100 */
[----:B------:R-:W-:Y:S01]  /*9b70*/  F2FP.SATFINITE.E4M3.F32.PACK_AB_MERGE_C R14, R15, R14, RZ ;  /* 0x0000000e0f0e723e */ /* 0x000fe200048070ff */
[----:B------:R-:W-:Y:S02]  /*9b80*/  HADD2.F32 R89, -RZ, R140.H1_H1 ;  /* 0x3000008cff597230 */ /* 0x000fe40000004100 */
[C---:B------:R-:W-:Y:S01]  /*9b90*/  FFMA R19, R73.reuse, R86, R19 ;  /* 0x0000005649137223 */ /* 0x040fe20000000013 */
[C---:B------:R-:W-:Y:S01]  /*9ba0*/  FFMA R0, R73.reuse, R85, R0 ;  /* 0x0000005549007223 */ /* 0x040fe20000000000 */
[----:B------:R-:W-:Y:S01]  /*9bb0*/  FFMA R2, R73, R87, R2 ;  /* 0x0000005749027223 */ /* 0x000fe20000000002 */
[C---:B------:R-:W-:Y:S01]  /*9bc0*/  FMUL R3, R70.reuse, R22 ;  /* 0x0000001646037220 */ /* 0x040fe20000400000 */
[C---:B------:R-:W-:Y:S01]  /*9bd0*/  FMUL R22, R70.reuse, R29 ;  /* 0x0000001d46167220 */ /* 0x040fe20000400000 */
[----:B------:R-:W-:Y:S01]  /*9be0*/  F2FP.SATFINITE.E4M3.F32.PACK_AB_MERGE_C R18, R19, R18, RZ ;  /* 0x000000121312723e */ /* 0x000fe200048070ff */
[C---:B------:R-:W-:Y:S01]  /*9bf0*/  FMUL R29, R70.reuse, R36 ;  /* 0x00000024461d7220 */ /* 0x040fe20000400000 */
[C---:B------:R-:W-:Y:S01]  /*9c00*/  FFMA R3, R73.reuse, R88, R3 ;  /* 0x0000005849037223 */ /* 0x040fe20000000003 */
[C---:B------:R-:W-:Y:S01]  /*9c10*/  FMUL R6, R70.reuse, R23 ;  /* 0x0000001746067220 */ /* 0x040fe20000400000 */
[--C-:B------:R-:W-:Y:S02]  /*9c20*/  HADD2.F32 R92, -RZ, R141.reuse.H0_H0 ;  /* 0x2000008dff5c7230 */ /* 0x100fe40000004100 */
[C---:B------:R-:W-:Y:S01]  /*9c30*/  FMUL R11, R70.reuse, R26 ;  /* 0x0000001a460b7220 */ /* 0x040fe20000400000 */
[----:B------:R-:W-:Y:S02]  /*9c40*/  HADD2.F32 R93, -RZ, R141.H1_H1 ;  /* 0x3000008dff5d7230 */ /* 0x000fe40000004100 */
[C---:B------:R-:W-:Y:S01]  /*9c50*/  FFMA R6, R73.reuse, R89, R6 ;  /* 0x0000005949067223 */ /* 0x040fe20000000006 */
[C---:B------:R-:W-:Y:S01]  /*9c60*/  FFMA R7, R73.reuse, R90, R7 ;  /* 0x0000005a49077223 */ /* 0x040fe20000000007 */
[C---:B------:R-:W-:Y:S01]  /*9c70*/  FFMA R10, R73.reuse, R91, R10 ;  /* 0x0000005b490a7223 */ /* 0x040fe2000000000a */
[C---:B------:R-:W-:Y:S01]  /*9c80*/  FFMA R11, R73.reuse, R92, R11 ;  /* 0x0000005c490b7223 */ /* 0x040fe2000000000b */
[----:B------:R-:W-:Y:S01]  /*9c90*/  FMUL R26, R70, R33 ;  /* 0x00000021461a7220 */ /* 0x000fe20000400000 */
[----:B------:R-:W-:Y:S01]  /*9ca0*/  F2FP.SATFINITE.E4M3.F32.PACK_AB_MERGE_C R3, R6, R3, RZ ;  /* 0x000000030603723e */ /* 0x000fe200048070ff */
        /* <DEDUP_REMOVED lines=9> */
[C---:B------:R-:W-:Y:S01]  /*9d40*/  FMUL R30, R70.reuse, R37 ;  /* 0x00000025461e7220 */ /* 0x040fe20000400000 */
[C---:B------:R-:W-:Y:S01]  /*9d50*/  FMUL R37, R70.reuse, R44 ;  /* 0x0000002c46257220 */ /* 0x040fe20000400000 */
[C---:B------:R-:W-:Y:S01]  /*9d60*/  FMUL R24, R70.reuse, R31 ;  /* 0x0000001f46187220 */ /* 0x040fe20000400000 */
[--C-:B------:R-:W-:Y:S02]  /*9d70*/  HADD2.F32 R100, -RZ, R143.reuse.H0_H0 ;  /* 0x2000008fff647230 */ /* 0x100fe40000004100 */
[----:B------:R-:W-:Y:S01]  /*9d80*/  FMUL R27, R70, R34 ;  /* 0x00000022461b7220 */ /* 0x000fe20000400000 */
[----:B------:R-:W-:Y:S02]  /*9d90*/  HADD2.F32 R101, -RZ, R143.H1_H1 ;  /* 0x3000008fff657230 */ /* 0x000fe40000004100 */
[C---:B------:R-:W-:Y:S01]  /*9da0*/  FFMA R24, R73.reuse, R97, R24 ;  /* 0x0000006149187223 */ /* 0x040fe20000000018 */
[C---:B------:R-:W-:Y:S01]  /*9db0*/  FFMA R25, R73.reuse, R98, R25 ;  /* 0x0000006249197223 */ /* 0x040fe20000000019 */
[C---:B------:R-:W-:Y:S01]  /*9dc0*/  FFMA R26, R73.reuse, R99, R26 ;  /* 0x00000063491a7223 */ /* 0x040fe2000000001a */
[----:B------:R-:W-:Y:S01]  /*9dd0*/  F2FP.F16.E4M3.UNPACK_B R148, R148.H1 ;  /* 0x00000094ff94723e */ /* 0x000fe200030006ff */
[C---:B------:R-:W-:Y:S01]  /*9de0*/  FFMA R27, R73.reuse, R100, R27 ;  /* 0x00000064491b7223 */ /* 0x040fe2000000001b */
[----:B------:R-:W-:Y:S01]  /*9df0*/  F2FP.SATFINITE.E4M3.F32.PACK_AB_MERGE_C R6, R24, R23, RZ ;  /* 0x000000171806723e */ /* 0x000fe200048070ff */
[C---:B------:R-:W-:Y:S01]  /*9e00*/  FMUL R34, R70.reuse, R41 ;  /* 0x0000002946227220 */ /* 0x040fe20000400000 */
[C---:B------:R-:W-:Y:S01]  /*9e10*/  FMUL R41, R70.reuse, R48 ;  /* 0x0000003046297220 */ /* 0x040fe20000400000 */
[----:B------:R-:W-:Y:S01]  /*9e20*/  FMUL R28, R70, R35 ;  /* 0x00000023461c7220 */ /* 0x000fe20000400000 */
[----:B------:R-:W-:Y:S01]  /*9e30*/  F2FP.F16.E4M3.UNPACK_B R149, R149.H1 ;  /* 0x00000095ff95723e */ /* 0x000fe200030006ff */
[--C-:B------:R-:W-:Y:S01]  /*9e40*/  HADD2.F32 R104, -RZ, R144.reuse.H0_H0 ;  /* 0x20000090ff687230 */ /* 0x100fe20000004100 */
[----:B------:R-:W-:Y:S01]  /*9e50*/  F2FP.SATFINITE.E4M3.F32.PACK_AB_MERGE_C R6, R22, R21, R6 ;  /* 0x000000151606723e */ /* 0x000fe20004807006 */
[C---:B------:R-:W-:Y:S01]  /*9e60*/  FFMA R28, R73.reuse, R101, R28 ;  /* 0x00000065491c7223 */ /* 0x040fe2000000001c */
[C---:B------:R-:W-:Y:S01]  /*9e70*/  FFMA R29, R73.reuse, R102, R29 ;  /* 0x00000066491d7223 */ /* 0x040fe2000000001d */
[C---:B------:R-:W-:Y:S01]  /*9e80*/  FFMA R30, R73.reuse, R103, R30 ;  /* 0x00000067491e7223 */ /* 0x040fe2000000001e */
[----:B------:R-:W-:Y:S02]  /*9e90*/  HADD2.F32 R105, -RZ, R144.H1_H1 ;  /* 0x30000090ff697230 */ /* 0x000fe40000004100 */
[C---:B------:R-:W-:Y:S01]  /*9ea0*/  FMUL R31, R70.reuse, R38 ;  /* 0x00000026461f7220 */ /* 0x040fe20000400000 */
[----:B------:R-:W-:Y:S01]  /*9eb0*/  F2FP.F16.E4M3.UNPACK_B R150, R150.H1 ;  /* 0x00000096ff96723e */ /* 0x000fe200030006ff */
[C---:B------:R-:W-:Y:S01]  /*9ec0*/  FMUL R38, R70.reuse, R45 ;  /* 0x0000002d46267220 */ /* 0x040fe20000400000 */
[C---:B------:R-:W-:Y:S01]  /*9ed0*/  FMUL R45, R70.reuse, R52 ;  /* 0x00000034462d7220 */ /* 0x040fe20000400000 */
[----:B------:R-:W-:Y:S01]  /*9ee0*/  F2FP.F16.E4M3.UNPACK_B R151, R151.H1 ;  /* 0x00000097ff97723e */ /* 0x000fe200030006ff */
[----:B------:R-:W-:Y:S01]  /*9ef0*/  FFMA R31, R73, R104, R31 ;  /* 0x00000068491f7223 */ /* 0x000fe2000000001f */
[----:B------:R-:W-:Y:S01]  /*9f00*/  FMUL R52, R70, R59 ;  /* 0x0000003b46347220 */ /* 0x000fe20000400000 */
[----:B------:R-:W-:Y:S01]  /*9f10*/  IADD3 R68, PT, PT, R68, 0x1, RZ ;  /* 0x0000000144447810 */ /* 0x000fe20007ffe0ff */
[C---:B------:R-:W-:Y:S01]  /*9f20*/  FMUL R59, R70.reuse, R66 ;  /* 0x00000042463b7220 */ /* 0x040fe20000400000 */
[----:B------:R-:W-:Y:S01]  /*9f30*/  F2FP.SATFINITE.E4M3.F32.PACK_AB_MERGE_C R66, R13, R12, R14 ;  /* 0x0000000c0d42723e */ /* 0x000fe2000480700e */
[C---:B------:R-:W-:Y:S01]  /*9f40*/  FMUL R32, R70.reuse, R39 ;  /* 0x0000002746207220 */ /* 0x040fe20000400000 */
[--C-:B------:R-:W-:Y:S02]  /*9f50*/  HADD2.F32 R108, -RZ, R145.reuse.H0_H0 ;  /* 0x20000091ff6c7230 */ /* 0x100fe40000004100 */
[C---:B------:R-:W-:Y:S01]  /*9f60*/  FMUL R35, R70.reuse, R42 ;  /* 0x0000002a46237220 */ /* 0x040fe20000400000 */
[----:B------:R-:W-:Y:S02]  /*9f70*/  HADD2.F32 R109, -RZ, R145.H1_H1 ;  /* 0x30000091ff6d7230 */ /* 0x000fe40000004100 */
[C---:B------:R-:W-:Y:S01]  /*9f80*/  FFMA R32, R73.reuse, R105, R32 ;  /* 0x0000006949207223 */ /* 0x040fe20000000020 */
[----:B------:R-:W-:Y:S01]  /*9f90*/  FMUL R36, R70, R43 ;  /* 0x0000002b46247220 */ /* 0x000fe20000400000 */
[C---:B------:R-:W-:Y:S01]  /*9fa0*/  FFMA R33, R73.reuse, R106, R33 ;  /* 0x0000006a49217223 */ /* 0x040fe20000000021 */
[C---:B------:R-:W-:Y:S01]  /*9fb0*/  FFMA R34, R73.reuse, R107, R34 ;  /* 0x0000006b49227223 */ /* 0x040fe20000000022 */
[--C-:B------:R-:W-:Y:S01]  /*9fc0*/  HADD2.F32 R112, -RZ, R146.reuse.H0_H0 ;  /* 0x20000092ff707230 */ /* 0x100fe20000004100 */
[----:B------:R-:W-:Y:S01]  /*9fd0*/  F2FP.SATFINITE.E4M3.F32.PACK_AB_MERGE_C R32, R32, R31, RZ ;  /* 0x0000001f2020723e */ /* 0x000fe200048070ff */
[C---:B------:R-:W-:Y:S01]  /*9fe0*/  FFMA R35, R73.reuse, R108, R35 ;  /* 0x0000006c49237223 */ /* 0x040fe20000000023 */
[----:B------:R-:W-:Y:S02]  /*9ff0*/  HADD2.F32 R113, -RZ, R146.H1_H1 ;  /* 0x30000092ff717230 */ /* 0x000fe40000004100 */
[----:B------:R-:W-:Y:S01]  /*a000*/  FMUL R39, R70, R46 ;  /* 0x0000002e46277220 */ /* 0x000fe20000400000 */
[----:B------:R-:W-:Y:S01]  /*a010*/  F2FP.SATFINITE.E4M3.F32.PACK_AB_MERGE_C R32, R30, R29, R32 ;  /* 0x0000001d1e20723e */ /* 0x000fe20004807020 */
[C---:B------:R-:W-:Y:S01]  /*a020*/  FFMA R36, R73.reuse, R109, R36 ;  /* 0x0000006d49247223 */ /* 0x040fe20000000024 */
[C---:B------:R-:W-:Y:S01]  /*a030*/  FMUL R40, R70.reuse, R47 ;  /* 0x0000002f46287220 */ /* 0x040fe20000400000 */
[C---:B------:R-:W-:Y:S01]  /*a040*/  FFMA R37, R73.reuse, R110, R37 ;  /* 0x0000006e49257223 */ /* 0x040fe20000000025 */
[C---:B------:R-:W-:Y:S01]  /*a050*/  FFMA R38, R73.reuse, R111, R38 ;  /* 0x0000006f49267223 */ /* 0x040fe20000000026 */
[C---:B------:R-:W-:Y:S01]  /*a060*/  FMUL R42, R70.reuse, R49 ;  /* 0x00000031462a7220 */ /* 0x040fe20000400000 */
[--C-:B------:R-:W-:Y:S02]  /*a070*/  HADD2.F32 R116, -RZ, R147.reuse.H0_H0 ;  /* 0x20000093ff747230 */ /* 0x100fe40000004100 */
[C---:B------:R-:W-:Y:S01]  /*a080*/  FFMA R39, R73.reuse, R112, R39 ;  /* 0x0000007049277223 */ /* 0x040fe20000000027 */
[----:B------:R-:W-:Y:S02]  /*a090*/  HADD2.F32 R117, -RZ, R147.H1_H1 ;  /* 0x30000093ff757230 */ /* 0x000fe40000004100 */
[C---:B------:R-:W-:Y:S01]  /*a0a0*/  FMUL R43, R70.reuse, R50 ;  /* 0x00000032462b7220 */ /* 0x040fe20000400000 */
[C---:B------:R-:W-:Y:S01]  /*a0b0*/  FFMA R40, R73.reuse, R113, R40 ;  /* 0x0000007149287223 */ /* 0x040fe20000000028 */
[C---:B------:R-:W-:Y:S01]  /*a0c0*/  FMUL R44, R70.reuse, R51 ;  /* 0x00000033462c7220 */ /* 0x040fe20000400000 */
[C---:B------:R-:W-:Y:S01]  /*a0d0*/  FFMA R41, R73.reuse, R114, R41 ;  /* 0x0000007249297223 */ /* 0x040fe20000000029 */
[C---:B------:R-:W-:Y:S01]  /*a0e0*/  FMUL R50, R70.reuse, R57 ;  /* 0x0000003946327220 */ /* 0x040fe20000400000 */
[C---:B------:R-:W-:Y:S01]  /*a0f0*/  FMUL R57, R70.reuse, R64 ;  /* 0x0000004046397220 */ /* 0x040fe20000400000 */
[----:B------:R-:W-:Y:S01]  /*a100*/  FFMA R42, R73, R115, R42 ;  /* 0x00000073492a7223 */ /* 0x000fe2000000002a */
[C---:B------:R-:W-:Y:S01]  /*a110*/  FMUL R46, R70.reuse, R53 ;  /* 0x00000035462e7220 */ /* 0x040fe20000400000 */
[--C-:B------:R-:W-:Y:S01]  /*a120*/  HADD2.F32 R120, -RZ, R148.reuse.H0_H0 ;  /* 0x20000094ff787230 */ /* 0x100fe20000004100 */
[----:B------:R-:W-:Y:S01]  /*a130*/  F2FP.SATFINITE.E4M3.F32.PACK_AB_MERGE_C R64, R5, R4, R76 ;  /* 0x000000040540723e */ /* 0x000fe2000480704c */
[C---:B------:R-:W-:Y:S01]  /*a140*/  FMUL R51, R70.reuse, R58 ;  /* 0x0000003a46337220 */ /* 0x040fe20000400000 */
[C---:B------:R-:W-:Y:S01]  /*a150*/  FMUL R53, R70.reuse, R60 ;  /* 0x0000003c46357220 */ /* 0x040fe20000400000 */
[C---:B------:R-:W-:Y:S01]  /*a160*/  FFMA R43, R73.reuse, R116, R43 ;  /* 0x00000074492b7223 */ /* 0x040fe2000000002b */
[----:B------:R-:W-:Y:S02]  /*a170*/  HADD2.F32 R121, -RZ, R148.H1_H1 ;  /* 0x30000094ff797230 */ /* 0x000fe40000004100 */
[C---:B------:R-:W-:Y:S01]  /*a180*/  FMUL R47, R70.reuse, R54 ;  /* 0x00000036462f7220 */ /* 0x040fe20000400000 */
[C---:B------:R-:W-:Y:S01]  /*a190*/  FMUL R58, R70.reuse, R65 ;  /* 0x00000041463a7220 */ /* 0x040fe20000400000 */
[----:B------:R-:W-:Y:S01]  /*a1a0*/  FMUL R60, R70, R67 ;  /* 0x00000043463c7220 */ /* 0x000fe20000400000 */
[----:B------:R-:W-:Y:S01]  /*a1b0*/  F2FP.SATFINITE.E4M3.F32.PACK_AB_MERGE_C R5, R20, R11, RZ ;  /* 0x0000000b1405723e */ /* 0x000fe200048070ff */
[----:B------:R-:W-:Y:S01]  /*a1c0*/  FFMA R44, R73, R117, R44 ;  /* 0x00000075492c7223 */ /* 0x000fe2000000002c */
[C---:B------:R-:W-:Y:S01]  /*a1d0*/  FMUL R48, R70.reuse, R55 ;  /* 0x0000003746307220 */ /* 0x040fe20000400000 */
[----:B------:R-:W-:Y:S01]  /*a1e0*/  F2FP.SATFINITE.E4M3.F32.PACK_AB_MERGE_C R65, R9, R8, R78 ;  /* 0x000000080941723e */ /* 0x000fe2000480704e */
[----:B------:R-:W-:Y:S01]  /*a1f0*/  FFMA R45, R73, R118, R45 ;  /* 0x00000076492d7223 */ /* 0x000fe2000000002d */
[----:B------:R-:W-:Y:S01]  /*a200*/  F2FP.SATFINITE.E4M3.F32.PACK_AB_MERGE_C R67, R17, R16, R18 ;  /* 0x000000101143723e */ /* 0x000fe20004807012 */
[----:B------:R-:W-:Y:S01]  /*a210*/  FMUL R49, R70, R56 ;  /* 0x0000003846317220 */ /* 0x000fe20000400000 */
[C---:B------:R-:W-:Y:S01]  /*a220*/  FFMA R46, R73.reuse, R119, R46 ;  /* 0x00000077492e7223 */ /* 0x040fe2000000002e */
[--C-:B------:R-:W-:Y:S02]  /*a230*/  HADD2.F32 R124, -RZ, R149.reuse.H0_H0 ;  /* 0x20000095ff7c7230 */ /* 0x100fe40000004100 */
[C---:B------:R-:W-:Y:S01]  /*a240*/  FFMA R47, R73.reuse, R120, R47 ;  /* 0x00000078492f7223 */ /* 0x040fe2000000002f */
[----:B------:R1:W-:Y:S01]  /*a250*/  STS.128 [R165+UR49+0x6400], R64 ;  /* 0x00640040a5007988 */ /* 0x0003e20008000c31 */
[----:B------:R-:W-:Y:S01]  /*a260*/  HADD2.F32 R125, -RZ, R149.H1_H1 ;  /* 0x30000095ff7d7230 */ /* 0x000fe20000004100 */
[----:B------:R-:W-:Y:S01]  /*a270*/  F2FP.SATFINITE.E4M3.F32.PACK_AB_MERGE_C R5, R10, R7, R5 ;  /* 0x000000070a05723e */ /* 0x000fe20004807005 */
[C---:B------:R-:W-:Y:S01]  /*a280*/  FFMA R48, R73.reuse, R121, R48 ;  /* 0x0000007949307223 */ /* 0x040fe20000000030 */
[----:B------:R-:W-:Y:S01]  /*a290*/  F2FP.SATFINITE.E4M3.F32.PACK_AB_MERGE_C R7, R28, R27, RZ ;  /* 0x0000001b1c07723e */ /* 0x000fe200048070ff */
        /* <DEDUP_REMOVED lines=8> */
[----:B------:R-:W-:Y:S01]  /*a320*/  FMUL R56, R70, R63 ;  /* 0x0000003f46387220 */ /* 0x000fe20000400000 */
[----:B------:R-:W-:Y:S01]  /*a330*/  F2FP.SATFINITE.E4M3.F32.PACK_AB_MERGE_C R4, R2, R0, R3 ;  /* 0x000000000204723e */ /* 0x000fe20004807003 */
[C---:B------:R-:W-:Y:S01]  /*a340*/  FFMA R53, R73.reuse, R126, R53 ;  /* 0x0000007e49357223 */ /* 0x040fe20000000035 */
[----:B------:R-:W-:Y:S01]  /*a350*/  F2FP.SATFINITE.E4M3.F32.PACK_AB_MERGE_C R7, R26, R25, R7 ;  /* 0x000000191a07723e */ /* 0x000fe20004807007 */
[C---:B------:R-:W-:Y:S01]  /*a360*/  FFMA R54, R73.reuse, R127, R54 ;  /* 0x0000007f49367223 */ /* 0x040fe20000000036 */
[--C-:B------:R-:W-:Y:S02]  /*a370*/  HADD2.F32 R74, -RZ, R151.reuse.H0_H0 ;  /* 0x20000097ff4a7230 */ /* 0x100fe40000004100 */
[C---:B------:R-:W-:Y:S01]  /*a380*/  FFMA R55, R73.reuse, R128, R55 ;  /* 0x0000008049377223 */ /* 0x040fe20000000037 */
[----:B------:R-:W-:Y:S01]  /*a390*/  HADD2.F32 R131, -RZ, R151.H1_H1 ;  /* 0x30000097ff837230 */ /* 0x000fe20000004100 */
[----:B------:R1:W-:Y:S01]  /*a3a0*/  STS.128 [R180+0x6010], R4 ;  /* 0x00601004b4007388 */ /* 0x0003e20000000c00 */
[----:B------:R-:W-:Y:S01]  /*a3b0*/  F2FP.SATFINITE.E4M3.F32.PACK_AB_MERGE_C R35, R36, R35, RZ ;  /* 0x000000232423723e */ /* 0x000fe200048070ff */
[C---:B------:R-:W-:Y:S01]  /*a3c0*/  FFMA R56, R73.reuse, R129, R56 ;  /* 0x0000008149387223 */ /* 0x040fe20000000038 */
[----:B------:R-:W-:Y:S01]  /*a3d0*/  F2FP.SATFINITE.E4M3.F32.PACK_AB_MERGE_C R39, R40, R39, RZ ;  /* 0x000000272827723e */ /* 0x000fe200048070ff */
[C---:B------:R-:W-:Y:S01]  /*a3e0*/  FFMA R57, R73.reuse, R72, R57 ;  /* 0x0000004849397223 */ /* 0x040fe20000000039 */
[----:B------:R-:W-:Y:S01]  /*a3f0*/  F2FP.SATFINITE.E4M3.F32.PACK_AB_MERGE_C R43, R44, R43, RZ ;  /* 0x0000002b2c2b723e */ /* 0x000fe200048070ff */
[C---:B------:R-:W-:Y:S01]  /*a400*/  FFMA R58, R73.reuse, R75, R58 ;  /* 0x0000004b493a7223 */ /* 0x040fe2000000003a */
[C---:B------:R-:W-:Y:S01]  /*a410*/  FFMA R59, R73.reuse, R74, R59 ;  /* 0x0000004a493b7223 */ /* 0x040fe2000000003b */
[----:B------:R-:W-:Y:S01]  /*a420*/  F2FP.SATFINITE.E4M3.F32.PACK_AB_MERGE_C R33, R34, R33, R35 ;  /* 0x000000212221723e */ /* 0x000fe20004807023 */
        /* <DEDUP_REMOVED lines=11> */
[----:B------:R-:W-:Y:S05]  /*a4e0*/  F2FP.SATFINITE.E4M3.F32.PACK_AB_MERGE_C R51, R58, R57, R59 ;  /* 0x000000393a33723e */ /* 0x000fea000480703b */
        /* <DEDUP_REMOVED lines=10> */
[----:B------:R-:W-:Y:S02]  /*a590*/  UIADD3 UR40, UPT, UPT, UR49, 0x6400, URZ ;  /* 0x0000640031287890 */ /* 0x000fe4000fffe0ff */
[----:B------:R-:W-:Y:S02]  /*a5a0*/  UIADD3 UR41, UPT, UPT, UR50, 0x40, URZ ;  /* 0x0000004032297890 */ /* 0x000fe4000fffe0ff */
[----:B--2---:R-:W-:Y:S04]  /*a5b0*/  UIADD3 UR4, UP0, UPT, UR6, 0x780, URZ ;  /* 0x0000078006047890 */ /* 0x004fe8000ff1e0ff */
[----:B------:R-:W-:Y:S09]  /*a5c0*/  UIADD3.X UR5, UPT, UPT, URZ, UR7, URZ, UP0, !UPT ;  /* 0x00000007ff057290 */ /* 0x000ff200087fe4ff */
[----:B------:R2:W-:Y:S01]  /*a5d0*/  UTMASTG.5D [UR40], [UR4] ;  /* 0x00000028040073b5 */ /* 0x0005e20008020000 */
[----:B------:R0:W-:Y:S01]  /*a5e0*/  UTMACMDFLUSH ;  /* 0x00000000000079b7 */ /* 0x0001e20000000000 */
[----:B--2---:R-:W-:Y:S04]  /*a5f0*/  DEPBAR.LE SB0, 0x1 ;  /* 0x000080400000791a */ /* 0x004fe80000000000 */
.L_x_117:
[----:B------:R-:W-:Y:S05]  /*a600*/  BSYNC.RECONVERGENT B0 ;  /* 0x0000000000007941 */ /* 0x000fea0003800200 */
.L_x_116:
[----:B------:R-:W-:Y:S01]  /*a610*/  R2UR UR5, R135 ;  /* 0x00000000870572ca */ /* 0x000fe200000e0000 */
[----:B------:R-:W-:Y:S01]  /*a620*/  BAR.SYNC.DEFER_BLOCKING 0x1, 0x80 ;  /* 0x0042000000007b1d */ /* 0x000fe20000010000 */
[----:B------:R-:W-:Y:S01]  /*a630*/  R2UR UR4, R160 ;  /* 0x00000000a00472ca */ /* 0x000fe200000e0000 */
[----:B------:R-:W-:Y:S01]  /*a640*/  UISETP.NE.AND UP0, UPT, UR53, URZ, UPT ;  /* 0x000000ff3500728c */ /* 0x000fe2000bf05270 */
[C---:B------:R-:W-:Y:S02]  /*a650*/  ISETP.NE.AND P0, PT, R68.reuse, 0x2, PT ;  /* 0x000000024400780c */ /* 0x040fe40003f05270 */
[----:B------:R-:W-:Y:S02]  /*a660*/  LOP3.LUT R163, R163, 0x1, RZ, 0x3c, !PT ;  /* 0x00000001a3a37812 */ /* 0x000fe400078e3cff */
[----:B------:R-:W-:Y:S02]  /*a670*/  SEL R3, RZ, 0x1, P0 ;  /* 0x00000001ff037807 */ /* 0x000fe40000000000 */
[----:B------:R-:W-:Y:S02]  /*a680*/  SEL R68, R68, RZ, P0 ;  /* 0x000000ff44447207 */ /* 0x000fe40000000000 */
[----:B------:R-:W-:Y:S01]  /*a690*/  LOP3.LUT R164, R164, R3, RZ, 0x3c, !PT ;  /* 0x00000003a4a47212 */ /* 0x000fe200078e3cff */
[----:B------:R-:W-:Y:S02]  /*a6a0*/  UIADD3 UR23, UPT, UPT, UR36, UR5, URZ ;  /* 0x0000000524177290 */ /* 0x000fe4000fffe0ff */
[----:B------:R-:W-:Y:S01]  /*a6b0*/  UIADD3 UR28, UPT, UPT, UR37, UR4, URZ ;  /* 0x00000004251c7290 */ /* 0x000fe2000fffe0ff */
[----:B------:R-:W-:Y:S01]  /*a6c0*/  UMOV UR51, UR62 ;  /* 0x0000003e00337c82 */ /* 0x000fe20008000000 */
[----:B------:R-:W-:Y:S10]  /*a6d0*/  BRA.U UP0, `(.L_x_118) ;  /* 0xffffffbd00e47547 */ /* 0x000ff4000b83ffff */
[----:B------:R-:W-:Y:S05]  /*a6e0*/  EXIT ;  /* 0x000000000000794d */ /* 0x000fea0003800000 */
.L_x_20:
[----:B------:R-:W-:Y:S07]  /*a6f0*/  MOV R0, UR41 ;  /* 0x0000002900007c02 */ /* 0x000fee0008000f00 */
.L_x_119:
[----:B--2---:R2:W4:Y:S02]  /*a700*/  SYNCS.PHASECHK.TRANS64.TRYWAIT P0, [R0+URZ+0xc0], R5 ;  /* 0x0000c005000075a7 */ /* 0x00452400080011ff */
[----:B----4-:R-:W-:Y:S05]  /*a710*/  @!P0 NANOSLEEP.SYNCS 0x989680 ;  /* 0x009896800000895d */ /* 0x010fea0003900000 */
[----:B------:R-:W4:Y:S02]  /*a720*/  @!P0 SYNCS.PHASECHK.TRANS64 P0, [R0+URZ+0xc0], R5 ;  /* 0x0000c005000085a7 */ /* 0x000f2400080010ff */
[----:B----4-:R-:W-:Y:S05]  /*a730*/  @!P0 BRA `(.L_x_119) ;  /* 0xfffffffc00f08947 */ /* 0x010fea000383ffff */
[----:B------:R-:W-:Y:S05]  /*a740*/  BRA `(.L_x_19) ;  /* 0xffffff7800207947 */ /* 0x000fea000383ffff */
.L_x_26:
[----:B------:R-:W-:Y:S07]  /*a750*/  MOV R0, UR33 ;  /* 0x0000002100007c02 */ /* 0x000fee0008000f00 */
.L_x_120:
[----:B-1----:R1:W2:Y:S02]  /*a760*/  SYNCS.PHASECHK.TRANS64.TRYWAIT P0, [R0+URZ+0xc0], R5 ;  /* 0x0000c005000075a7 */ /* 0x0022a400080011ff */
[----:B--2---:R-:W-:Y:S05]  /*a770*/  @!P0 NANOSLEEP.SYNCS 0x989680 ;  /* 0x009896800000895d */ /* 0x004fea0003900000 */
[----:B------:R-:W2:Y:S02]  /*a780*/  @!P0 SYNCS.PHASECHK.TRANS64 P0, [R0+URZ+0xc0], R5 ;  /* 0x0000c005000085a7 */ /* 0x000ea400080010ff */
[----:B--2---:R-:W-:Y:S05]  /*a790*/  @!P0 BRA `(.L_x_120) ;  /* 0xfffffffc00f08947 */ /* 0x004fea000383ffff */
[----:B------:R-:W-:Y:S05]  /*a7a0*/  BRA `(.L_x_25) ;  /* 0xffffff7c00787947 */ /* 0x000fea000383ffff */
.L_x_30:
[----:B-1----:R-:W-:-:S07]  /*a7b0*/  MOV R0, UR44 ;  /* 0x0000002c00007c02 */ /* 0x002fce0008000f00 */
.L_x_121:
[----:B-1----:R1:W2:Y:S02]  /*a7c0*/  SYNCS.PHASECHK.TRANS64.TRYWAIT P0, [R0+URZ+0x1b0], R3 ;  /* 0x0001b003000075a7 */ /* 0x0022a400080011ff */
[----:B--2---:R-:W-:Y:S05]  /*a7d0*/  @!P0 NANOSLEEP.SYNCS 0x989680 ;  /* 0x009896800000895d */ /* 0x004fea0003900000 */
[----:B------:R-:W2:Y:S02]  /*a7e0*/  @!P0 SYNCS.PHASECHK.TRANS64 P0, [R0+URZ+0x1b0], R3 ;  /* 0x0001b003000085a7 */ /* 0x000ea400080010ff */
[----:B--2---:R-:W-:Y:S05]  /*a7f0*/  @!P0 BRA `(.L_x_121) ;  /* 0xfffffffc00f08947 */ /* 0x004fea000383ffff */
[----:B------:R-:W-:Y:S05]  /*a800*/  BRA `(.L_x_122) ;  /* 0xffffff8000547947 */ /* 0x000fea000383ffff */
.L_x_34:
[----:B------:R-:W-:-:S07]  /*a810*/  MOV R0, UR4 ;  /* 0x0000000400007c02 */ /* 0x000fce0008000f00 */
.L_x_123:
[----:B-1----:R1:W2:Y:S02]  /*a820*/  SYNCS.PHASECHK.TRANS64.TRYWAIT P0, [R0+URZ], R3 ;  /* 0x00000003000075a7 */ /* 0x0022a400080011ff */
[----:B--2---:R-:W-:Y:S05]  /*a830*/  @!P0 NANOSLEEP.SYNCS 0x989680 ;  /* 0x009896800000895d */ /* 0x004fea0003900000 */
[----:B------:R-:W2:Y:S02]  /*a840*/  @!P0 SYNCS.PHASECHK.TRANS64 P0, [R0+URZ], R3 ;  /* 0x00000003000085a7 */ /* 0x000ea400080010ff */
[----:B--2---:R-:W-:Y:S05]  /*a850*/  @!P0 BRA `(.L_x_123) ;  /* 0xfffffffc00f08947 */ /* 0x004fea000383ffff */
[----:B------:R-:W-:Y:S05]  /*a860*/  BRA `(.L_x_124) ;  /* 0xffffff8400e87947 */ /* 0x000fea000383ffff */
.L_x_35:
[----:B------:R-:W-:-:S07]  /*a870*/  MOV R0, UR5 ;  /* 0x0000000500007c02 */ /* 0x000fce0008000f00 */
.L_x_125:
[----:B-1----:R1:W2:Y:S02]  /*a880*/  SYNCS.PHASECHK.TRANS64.TRYWAIT P0, [R0+URZ], R3 ;  /* 0x00000003000075a7 */ /* 0x0022a400080011ff */
[----:B--2---:R-:W-:Y:S05]  /*a890*/  @!P0 NANOSLEEP.SYNCS 0x989680 ;  /* 0x009896800000895d */ /* 0x004fea0003900000 */
[----:B------:R-:W2:Y:S02]  /*a8a0*/  @!P0 SYNCS.PHASECHK.TRANS64 P0, [R0+URZ], R3 ;  /* 0x00000003000085a7 */ /* 0x000ea400080010ff */
[----:B--2---:R-:W-:Y:S05]  /*a8b0*/  @!P0 BRA `(.L_x_125) ;  /* 0xfffffffc00f08947 */ /* 0x004fea000383ffff */
[----:B------:R-:W-:Y:S05]  /*a8c0*/  BRA `(.L_x_126) ;  /* 0xffffff8400f87947 */ /* 0x000fea000383ffff */
.L_x_36:
[----:B------:R-:W-:-:S07]  /*a8d0*/  MOV R0, UR5 ;  /* 0x0000000500007c02 */ /* 0x000fce0008000f00 */
.L_x_127:
[----:B-1----:R1:W2:Y:S02]  /*a8e0*/  SYNCS.PHASECHK.TRANS64.TRYWAIT P0, [R0+URZ], R3 ;  /* 0x00000003000075a7 */ /* 0x0022a400080011ff */
[----:B--2---:R-:W-:Y:S05]  /*a8f0*/  @!P0 NANOSLEEP.SYNCS 0x989680 ;  /* 0x009896800000895d */ /* 0x004fea0003900000 */
[----:B------:R-:W2:Y:S02]  /*a900*/  @!P0 SYNCS.PHASECHK.TRANS64 P0, [R0+URZ], R3 ;  /* 0x00000003000085a7 */ /* 0x000ea400080010ff */
[----:B--2---:R-:W-:Y:S05]  /*a910*/  @!P0 BRA `(.L_x_127) ;  /* 0xfffffffc00f08947 */ /* 0x004fea000383ffff */
[----:B------:R-:W-:Y:S05]  /*a920*/  BRA `(.L_x_128) ;  /* 0xffffff8800087947 */ /* 0x000fea000383ffff */
.L_x_37:
[----:B------:R-:W-:-:S07]  /*a930*/  MOV R0, UR5 ;  /* 0x0000000500007c02 */ /* 0x000fce0008000f00 */
.L_x_129:
[----:B-1----:R1:W2:Y:S02]  /*a940*/  SYNCS.PHASECHK.TRANS64.TRYWAIT P0, [R0+URZ], R3 ;  /* 0x00000003000075a7 */ /* 0x0022a400080011ff */
[----:B--2---:R-:W-:Y:S05]  /*a950*/  @!P0 NANOSLEEP.SYNCS 0x989680 ;  /* 0x009896800000895d */ /* 0x004fea0003900000 */
[----:B------:R-:W2:Y:S02]  /*a960*/  @!P0 SYNCS.PHASECHK.TRANS64 P0, [R0+URZ], R3 ;  /* 0x00000003000085a7 */ /* 0x000ea400080010ff */
[----:B--2---:R-:W-:Y:S05]  /*a970*/  @!P0 BRA `(.L_x_129) ;  /* 0xfffffffc00f08947 */ /* 0x004fea000383ffff */
[----:B------:R-:W-:Y:S05]  /*a980*/  BRA `(.L_x_130) ;  /* 0xffffff8800187947 */ /* 0x000fea000383ffff */
.L_x_38:
[----:B------:R-:W-:-:S07]  /*a990*/  MOV R0, UR5 ;  /* 0x0000000500007c02 */ /* 0x000fce0008000f00 */
.L_x_131:
[----:B-1----:R1:W2:Y:S02]  /*a9a0*/  SYNCS.PHASECHK.TRANS64.TRYWAIT P0, [R0+URZ], R3 ;  /* 0x00000003000075a7 */ /* 0x0022a400080011ff */
[----:B--2---:R-:W-:Y:S05]  /*a9b0*/  @!P0 NANOSLEEP.SYNCS 0x989680 ;  /* 0x009896800000895d */ /* 0x004fea0003900000 */
[----:B------:R-:W2:Y:S02]  /*a9c0*/  @!P0 SYNCS.PHASECHK.TRANS64 P0, [R0+URZ], R3 ;  /* 0x00000003000085a7 */ /* 0x000ea400080010ff */
[----:B--2---:R-:W-:Y:S05]  /*a9d0*/  @!P0 BRA `(.L_x_131) ;  /* 0xfffffffc00f08947 */ /* 0x004fea000383ffff */
[----:B------:R-:W-:Y:S05]  /*a9e0*/  BRA `(.L_x_132) ;  /* 0xffffff8800287947 */ /* 0x000fea000383ffff */
.L_x_39:
[----:B------:R-:W-:-:S07]  /*a9f0*/  MOV R0, UR5 ;  /* 0x0000000500007c02 */ /* 0x000fce0008000f00 */
.L_x_133:
[----:B-1----:R1:W2:Y:S02]  /*aa00*/  SYNCS.PHASECHK.TRANS64.TRYWAIT P0, [R0+URZ], R3 ;  /* 0x00000003000075a7 */ /* 0x0022a400080011ff */
[----:B--2---:R-:W-:Y:S05]  /*aa10*/  @!P0 NANOSLEEP.SYNCS 0x989680 ;  /* 0x009896800000895d */ /* 0x004fea0003900000 */
[----:B------:R-:W2:Y:S02]  /*aa20*/  @!P0 SYNCS.PHASECHK.TRANS64 P0, [R0+URZ], R3 ;  /* 0x00000003000085a7 */ /* 0x000ea400080010ff */
[----:B--2---:R-:W-:Y:S05]  /*aa30*/  @!P0 BRA `(.L_x_133) ;  /* 0xfffffffc00f08947 */ /* 0x004fea000383ffff */
[----:B------:R-:W-:Y:S05]  /*aa40*/  BRA `(.L_x_134) ;  /* 0xffffff8800387947 */ /* 0x000fea000383ffff */
.L_x_40:
[----:B------:R-:W-:-:S07]  /*aa50*/  MOV R0, UR5 ;  /* 0x0000000500007c02 */ /* 0x000fce0008000f00 */
.L_x_135:
[----:B-1----:R1:W2:Y:S02]  /*aa60*/  SYNCS.PHASECHK.TRANS64.TRYWAIT P0, [R0+URZ], R3 ;  /* 0x00000003000075a7 */ /* 0x0022a400080011ff */
[----:B--2---:R-:W-:Y:S05]  /*aa70*/  @!P0 NANOSLEEP.SYNCS 0x989680 ;  /* 0x009896800000895d */ /* 0x004fea0003900000 */
[----:B------:R-:W2:Y:S02]  /*aa80*/  @!P0 SYNCS.PHASECHK.TRANS64 P0, [R0+URZ], R3 ;  /* 0x00000003000085a7 */ /* 0x000ea400080010ff */
[----:B--2---:R-:W-:Y:S05]  /*aa90*/  @!P0 BRA `(.L_x_135) ;  /* 0xfffffffc00f08947 */ /* 0x004fea000383ffff */
[----:B------:R-:W-:Y:S05]  /*aaa0*/  BRA `(.L_x_136) ;  /* 0xffffff8800487947 */ /* 0x000fea000383ffff */
.L_x_41:
[----:B------:R-:W-:-:S07]  /*aab0*/  MOV R0, UR5 ;  /* 0x0000000500007c02 */ /* 0x000fce0008000f00 */
.L_x_137:
[----:B-1----:R1:W2:Y:S02]  /*aac0*/  SYNCS.PHASECHK.TRANS64.TRYWAIT P0, [R0+URZ], R3 ;  /* 0x00000003000075a7 */ /* 0x0022a400080011ff */
[----:B--2---:R-:W-:Y:S05]  /*aad0*/  @!P0 NANOSLEEP.SYNCS 0x989680 ;  /* 0x009896800000895d */ /* 0x004fea0003900000 */
[----:B------:R-:W2:Y:S02]  /*aae0*/  @!P0 SYNCS.PHASECHK.TRANS64 P0, [R0+URZ], R3 ;  /* 0x00000003000085a7 */ /* 0x000ea400080010ff */
[----:B--2---:R-:W-:Y:S05]  /*aaf0*/  @!P0 BRA `(.L_x_137) ;  /* 0xfffffffc00f08947 */ /* 0x004fea000383ffff */
[----:B------:R-:W-:Y:S05]  /*ab00*/  BRA `(.L_x_138) ;  /* 0xffffff8800587947 */ /* 0x000fea000383ffff */
.L_x_42:
[----:B------:R-:W-:-:S07]  /*ab10*/  MOV R0, UR5 ;  /* 0x0000000500007c02 */ /* 0x000fce0008000f00 */
.L_x_139:
[----:B-1----:R1:W2:Y:S02]  /*ab20*/  SYNCS.PHASECHK.TRANS64.TRYWAIT P0, [R0+URZ], R3 ;  /* 0x00000003000075a7 */ /* 0x0022a400080011ff */
[----:B--2---:R-:W-:Y:S05]  /*ab30*/  @!P0 NANOSLEEP.SYNCS 0x989680 ;  /* 0x009896800000895d */ /* 0x004fea0003900000 */
[----:B------:R-:W2:Y:S02]  /*ab40*/  @!P0 SYNCS.PHASECHK.TRANS64 P0, [R0+URZ], R3 ;  /* 0x00000003000085a7 */ /* 0x000ea400080010ff */
[----:B--2---:R-:W-:Y:S05]  /*ab50*/  @!P0 BRA `(.L_x_139) ;  /* 0xfffffffc00f08947 */ /* 0x004fea000383ffff */
[----:B------:R-:W-:Y:S05]  /*ab60*/  BRA `(.L_x_140) ;  /* 0xffffff8800687947 */ /* 0x000fea000383ffff */
.L_x_43:
[----:B------:R-:W-:-:S07]  /*ab70*/  MOV R0, UR5 ;  /* 0x0000000500007c02 */ /* 0x000fce0008000f00 */
.L_x_141:
[----:B-1----:R1:W2:Y:S02]  /*ab80*/  SYNCS.PHASECHK.TRANS64.TRYWAIT P0, [R0+URZ], R3 ;  /* 0x00000003000075a7 */ /* 0x0022a400080011ff */
[----:B--2---:R-:W-:Y:S05]  /*ab90*/  @!P0 NANOSLEEP.SYNCS 0x989680 ;  /* 0x009896800000895d */ /* 0x004fea0003900000 */
[----:B------:R-:W2:Y:S02]  /*aba0*/  @!P0 SYNCS.PHASECHK.TRANS64 P0, [R0+URZ], R3 ;  /* 0x00000003000085a7 */ /* 0x000ea400080010ff */
[----:B--2---:R-:W-:Y:S05]  /*abb0*/  @!P0 BRA `(.L_x_141) ;  /* 0xfffffffc00f08947 */ /* 0x004fea000383ffff */
[----:B------:R-:W-:Y:S05]  /*abc0*/  BRA `(.L_x_142) ;  /* 0xffffff8800787947 */ /* 0x000fea000383ffff */
.L_x_44:
[----:B------:R-:W-:-:S07]  /*abd0*/  MOV R0, UR5 ;  /* 0x0000000500007c02 */ /* 0x000fce0008000f00 */
.L_x_143:
[----:B-1----:R1:W2:Y:S02]  /*abe0*/  SYNCS.PHASECHK.TRANS64.TRYWAIT P0, [R0+URZ], R3 ;  /* 0x00000003000075a7 */ /* 0x0022a400080011ff */
[----:B--2---:R-:W-:Y:S05]  /*abf0*/  @!P0 NANOSLEEP.SYNCS 0x989680 ;  /* 0x009896800000895d */ /* 0x004fea0003900000 */
[----:B------:R-:W2:Y:S02]  /*ac00*/  @!P0 SYNCS.PHASECHK.TRANS64 P0, [R0+URZ], R3 ;  /* 0x00000003000085a7 */ /* 0x000ea400080010ff */
[----:B--2---:R-:W-:Y:S05]  /*ac10*/  @!P0 BRA `(.L_x_143) ;  /* 0xfffffffc00f08947 */ /* 0x004fea000383ffff */
[----:B------:R-:W-:Y:S05]  /*ac20*/  BRA `(.L_x_144) ;  /* 0xffffff8800887947 */ /* 0x000fea000383ffff */
.L_x_45:
[----:B------:R-:W-:-:S07]  /*ac30*/  MOV R0, UR5 ;  /* 0x0000000500007c02 */ /* 0x000fce0008000f00 */
.L_x_145:
[----:B-1----:R1:W2:Y:S02]  /*ac40*/  SYNCS.PHASECHK.TRANS64.TRYWAIT P0, [R0+URZ], R3 ;  /* 0x00000003000075a7 */ /* 0x0022a400080011ff */
[----:B--2---:R-:W-:Y:S05]  /*ac50*/  @!P0 NANOSLEEP.SYNCS 0x989680 ;  /* 0x009896800000895d */ /* 0x004fea0003900000 */
[----:B------:R-:W2:Y:S02]  /*ac60*/  @!P0 SYNCS.PHASECHK.TRANS64 P0, [R0+URZ], R3 ;  /* 0x00000003000085a7 */ /* 0x000ea400080010ff */
[----:B--2---:R-:W-:Y:S05]  /*ac70*/  @!P0 BRA `(.L_x_145) ;  /* 0xfffffffc00f08947 */ /* 0x004fea000383ffff */
[----:B------:R-:W-:Y:S05]  /*ac80*/  BRA `(.L_x_146) ;  /* 0xffffff8800987947 */ /* 0x000fea000383ffff */
.L_x_46:
[----:B------:R-:W-:-:S07]  /*ac90*/  MOV R0, UR5 ;  /* 0x0000000500007c02 */ /* 0x000fce0008000f00 */
.L_x_147:
[----:B-1----:R1:W2:Y:S02]  /*aca0*/  SYNCS.PHASECHK.TRANS64.TRYWAIT P0, [R0+URZ], R3 ;  /* 0x00000003000075a7 */ /* 0x0022a400080011ff */
[----:B--2---:R-:W-:Y:S05]  /*acb0*/  @!P0 NANOSLEEP.SYNCS 0x989680 ;  /* 0x009896800000895d */ /* 0x004fea0003900000 */
[----:B------:R-:W2:Y:S02]  /*acc0*/  @!P0 SYNCS.PHASECHK.TRANS64 P0, [R0+URZ], R3 ;  /* 0x00000003000085a7 */ /* 0x000ea400080010ff */
[----:B--2---:R-:W-:Y:S05]  /*acd0*/  @!P0 BRA `(.L_x_147) ;  /* 0xfffffffc00f08947 */ /* 0x004fea000383ffff */
[----:B------:R-:W-:Y:S05]  /*ace0*/  BRA `(.L_x_148) ;  /* 0xffffff8800a87947 */ /* 0x000fea000383ffff */
.L_x_47:
[----:B------:R-:W-:-:S07]  /*acf0*/  MOV R0, UR5 ;  /* 0x0000000500007c02 */ /* 0x000fce0008000f00 */
.L_x_149:
[----:B-1----:R1:W2:Y:S02]  /*ad00*/  SYNCS.PHASECHK.TRANS64.TRYWAIT P0, [R0+URZ], R3 ;  /* 0x00000003000075a7 */ /* 0x0022a400080011ff */
[----:B--2---:R-:W-:Y:S05]  /*ad10*/  @!P0 NANOSLEEP.SYNCS 0x989680 ;  /* 0x009896800000895d */ /* 0x004fea0003900000 */
[----:B------:R-:W2:Y:S02]  /*ad20*/  @!P0 SYNCS.PHASECHK.TRANS64 P0, [R0+URZ], R3 ;  /* 0x00000003000085a7 */ /* 0x000ea400080010ff */
[----:B--2---:R-:W-:Y:S05]  /*ad30*/  @!P0 BRA `(.L_x_149) ;  /* 0xfffffffc00f08947 */ /* 0x004fea000383ffff */
[----:B------:R-:W-:Y:S05]  /*ad40*/  BRA `(.L_x_150) ;  /* 0xffffff8800b87947 */ /* 0x000fea000383ffff */
.L_x_48:
[----:B------:R-:W-:-:S07]  /*ad50*/  MOV R0, UR5 ;  /* 0x0000000500007c02 */ /* 0x000fce0008000f00 */
.L_x_151:
[----:B-1----:R1:W2:Y:S02]  /*ad60*/  SYNCS.PHASECHK.TRANS64.TRYWAIT P0, [R0+URZ], R3 ;  /* 0x00000003000075a7 */ /* 0x0022a400080011ff */
[----:B--2---:R-:W-:Y:S05]  /*ad70*/  @!P0 NANOSLEEP.SYNCS 0x989680 ;  /* 0x009896800000895d */ /* 0x004fea0003900000 */
[----:B------:R-:W2:Y:S02]  /*ad80*/  @!P0 SYNCS.PHASECHK.TRANS64 P0, [R0+URZ], R3 ;  /* 0x00000003000085a7 */ /* 0x000ea400080010ff */
[----:B--2---:R-:W-:Y:S05]  /*ad90*/  @!P0 BRA `(.L_x_151) ;  /* 0xfffffffc00f08947 */ /* 0x004fea000383ffff */
[----:B------:R-:W-:Y:S05]  /*ada0*/  BRA `(.L_x_152) ;  /* 0xffffff8800c87947 */ /* 0x000fea000383ffff */
.L_x_49:
[----:B------:R-:W-:-:S07]  /*adb0*/  MOV R0, UR5 ;  /* 0x0000000500007c02 */ /* 0x000fce0008000f00 */
.L_x_153:
[----:B-1----:R1:W2:Y:S02]  /*adc0*/  SYNCS.PHASECHK.TRANS64.TRYWAIT P0, [R0+URZ], R3 ;  /* 0x00000003000075a7 */ /* 0x0022a400080011ff */
[----:B--2---:R-:W-:Y:S05]  /*add0*/  @!P0 NANOSLEEP.SYNCS 0x989680 ;  /* 0x009896800000895d */ /* 0x004fea0003900000 */
[----:B------:R-:W2:Y:S02]  /*ade0*/  @!P0 SYNCS.PHASECHK.TRANS64 P0, [R0+URZ], R3 ;  /* 0x00000003000085a7 */ /* 0x000ea400080010ff */
[----:B--2---:R-:W-:Y:S05]  /*adf0*/  @!P0 BRA `(.L_x_153) ;  /* 0xfffffffc00f08947 */ /* 0x004fea000383ffff */
[----:B------:R-:W-:Y:S05]  /*ae00*/  BRA `(.L_x_154) ;  /* 0xffffff8800d87947 */ /* 0x000fea000383ffff */
.L_x_50:
[----:B------:R-:W-:-:S07]  /*ae10*/  MOV R0, UR5 ;  /* 0x0000000500007c02 */ /* 0x000fce0008000f00 */
.L_x_155:
[----:B-1----:R1:W2:Y:S02]  /*ae20*/  SYNCS.PHASECHK.TRANS64.TRYWAIT P0, [R0+URZ], R3 ;  /* 0x00000003000075a7 */ /* 0x0022a400080011ff */
[----:B--2---:R-:W-:Y:S05]  /*ae30*/  @!P0 NANOSLEEP.SYNCS 0x989680 ;  /* 0x009896800000895d */ /* 0x004fea0003900000 */
[----:B------:R-:W2:Y:S02]  /*ae40*/  @!P0 SYNCS.PHASECHK.TRANS64 P0, [R0+URZ], R3 ;  /* 0x00000003000085a7 */ /* 0x000ea400080010ff */
[----:B--2---:R-:W-:Y:S05]  /*ae50*/  @!P0 BRA `(.L_x_155) ;  /* 0xfffffffc00f08947 */ /* 0x004fea000383ffff */
[----:B------:R-:W-:Y:S05]  /*ae60*/  BRA `(.L_x_156) ;  /* 0xffffff8800e87947 */ /* 0x000fea000383ffff */
.L_x_51:
[----:B------:R-:W-:-:S07]  /*ae70*/  MOV R0, UR5 ;  /* 0x0000000500007c02 */ /* 0x000fce0008000f00 */
.L_x_157:
[----:B-1----:R1:W2:Y:S02]  /*ae80*/  SYNCS.PHASECHK.TRANS64.TRYWAIT P0, [R0+URZ], R3 ;  /* 0x00000003000075a7 */ /* 0x0022a400080011ff */
[----:B--2---:R-:W-:Y:S05]  /*ae90*/  @!P0 NANOSLEEP.SYNCS 0x989680 ;  /* 0x009896800000895d */ /* 0x004fea0003900000 */
[----:B------:R-:W2:Y:S02]  /*aea0*/  @!P0 SYNCS.PHASECHK.TRANS64 P0, [R0+URZ], R3 ;  /* 0x00000003000085a7 */ /* 0x000ea400080010ff */
[----:B--2---:R-:W-:Y:S05]  /*aeb0*/  @!P0 BRA `(.L_x_157) ;  /* 0xfffffffc00f08947 */ /* 0x004fea000383ffff */
[----:B------:R-:W-:Y:S05]  /*aec0*/  BRA `(.L_x_158) ;  /* 0xffffff8800f87947 */ /* 0x000fea000383ffff */
.L_x_52:
[----:B------:R-:W-:-:S07]  /*aed0*/  MOV R0, UR5 ;  /* 0x0000000500007c02 */ /* 0x000fce0008000f00 */
.L_x_159:
[----:B-1----:R1:W2:Y:S02]  /*aee0*/  SYNCS.PHASECHK.TRANS64.TRYWAIT P0, [R0+URZ], R3 ;  /* 0x00000003000075a7 */ /* 0x0022a400080011ff */
[----:B--2---:R-:W-:Y:S05]  /*aef0*/  @!P0 NANOSLEEP.SYNCS 0x989680 ;  /* 0x009896800000895d */ /* 0x004fea0003900000 */
[----:B------:R-:W2:Y:S02]  /*af00*/  @!P0 SYNCS.PHASECHK.TRANS64 P0, [R0+URZ], R3 ;  /* 0x00000003000085a7 */ /* 0x000ea400080010ff */
[----:B--2---:R-:W-:Y:S05]  /*af10*/  @!P0 BRA `(.L_x_159) ;  /* 0xfffffffc00f08947 */ /* 0x004fea000383ffff */
[----:B------:R-:W-:Y:S05]  /*af20*/  BRA `(.L_x_160) ;  /* 0xffffff8c00087947 */ /* 0x000fea000383ffff */
.L_x_53:
[----:B------:R-:W-:-:S07]  /*af30*/  MOV R0, UR5 ;  /* 0x0000000500007c02 */ /* 0x000fce0008000f00 */
.L_x_161:
[----:B-1----:R1:W2:Y:S02]  /*af40*/  SYNCS.PHASECHK.TRANS64.TRYWAIT P0, [R0+URZ], R3 ;  /* 0x00000003000075a7 */ /* 0x0022a400080011ff */
[----:B--2---:R-:W-:Y:S05]  /*af50*/  @!P0 NANOSLEEP.SYNCS 0x989680 ;  /* 0x009896800000895d */ /* 0x004fea0003900000 */
[----:B------:R-:W2:Y:S02]  /*af60*/  @!P0 SYNCS.PHASECHK.TRANS64 P0, [R0+URZ], R3 ;  /* 0x00000003000085a7 */ /* 0x000ea400080010ff */
[----:B--2---:R-:W-:Y:S05]  /*af70*/  @!P0 BRA `(.L_x_161) ;  /* 0xfffffffc00f08947 */ /* 0x004fea000383ffff */
[----:B------:R-:W-:Y:S05]  /*af80*/  BRA `(.L_x_162) ;  /* 0xffffff8c00187947 */ /* 0x000fea000383ffff */
.L_x_54:
[----:B------:R-:W-:-:S07]  /*af90*/  MOV R0, UR5 ;  /* 0x0000000500007c02 */ /* 0x000fce0008000f00 */
.L_x_163:
[----:B-1----:R1:W2:Y:S02]  /*afa0*/  SYNCS.PHASECHK.TRANS64.TRYWAIT P0, [R0+URZ], R3 ;  /* 0x00000003000075a7 */ /* 0x0022a400080011ff */
[----:B--2---:R-:W-:Y:S05]  /*afb0*/  @!P0 NANOSLEEP.SYNCS 0x989680 ;  /* 0x009896800000895d */ /* 0x004fea0003900000 */
[----:B------:R-:W2:Y:S02]  /*afc0*/  @!P0 SYNCS.PHASECHK.TRANS64 P0, [R0+URZ], R3 ;  /* 0x00000003000085a7 */ /* 0x000ea400080010ff */
[----:B--2---:R-:W-:Y:S05]  /*afd0*/  @!P0 BRA `(.L_x_163) ;  /* 0xfffffffc00f08947 */ /* 0x004fea000383ffff */
[----:B------:R-:W-:Y:S05]  /*afe0*/  BRA `(.L_x_164) ;  /* 0xffffff8c00287947 */ /* 0x000fea000383ffff */
.L_x_55:
[----:B------:R-:W-:-:S07]  /*aff0*/  MOV R0, UR5 ;  /* 0x0000000500007c02 */ /* 0x000fce0008000f00 */
.L_x_165:
[----:B-1----:R1:W2:Y:S02]  /*b000*/  SYNCS.PHASECHK.TRANS64.TRYWAIT P0, [R0+URZ], R3 ;  /* 0x00000003000075a7 */ /* 0x0022a400080011ff */
[----:B--2---:R-:W-:Y:S05]  /*b010*/  @!P0 NANOSLEEP.SYNCS 0x989680 ;  /* 0x009896800000895d */ /* 0x004fea0003900000 */
[----:B------:R-:W2:Y:S02]  /*b020*/  @!P0 SYNCS.PHASECHK.TRANS64 P0, [R0+URZ], R3 ;  /* 0x00000003000085a7 */ /* 0x000ea400080010ff */
[----:B--2---:R-:W-:Y:S05]  /*b030*/  @!P0 BRA `(.L_x_165) ;  /* 0xfffffffc00f08947 */ /* 0x004fea000383ffff */
[----:B------:R-:W-:Y:S05]  /*b040*/  BRA `(.L_x_166) ;  /* 0xffffff8c00387947 */ /* 0x000fea000383ffff */
.L_x_56:
[----:B------:R-:W-:-:S07]  /*b050*/  MOV R0, UR5 ;  /* 0x0000000500007c02 */ /* 0x000fce0008000f00 */
.L_x_167:
[----:B-1----:R1:W2:Y:S02]  /*b060*/  SYNCS.PHASECHK.TRANS64.TRYWAIT P0, [R0+URZ], R3 ;  /* 0x00000003000075a7 */ /* 0x0022a400080011ff */
[----:B--2---:R-:W-:Y:S05]  /*b070*/  @!P0 NANOSLEEP.SYNCS 0x989680 ;  /* 0x009896800000895d */ /* 0x004fea0003900000 */
[----:B------:R-:W2:Y:S02]  /*b080*/  @!P0 SYNCS.PHASECHK.TRANS64 P0, [R0+URZ], R3 ;  /* 0x00000003000085a7 */ /* 0x000ea400080010ff */
[----:B--2---:R-:W-:Y:S05]  /*b090*/  @!P0 BRA `(.L_x_167) ;  /* 0xfffffffc00f08947 */ /* 0x004fea000383ffff */
[----:B------:R-:W-:Y:S05]  /*b0a0*/  BRA `(.L_x_168) ;  /* 0xffffff8c00487947 */ /* 0x000fea000383ffff */
.L_x_59:
[----:B------:R-:W-:-:S07]  /*b0b0*/  MOV R4, UR4 ;  /* 0x0000000400047c02 */ /* 0x000fce0008000f00 */
.L_x_169:
[----:B--2---:R2:W3:Y:S02]  /*b0c0*/  SYNCS.PHASECHK.TRANS64.TRYWAIT P1, [R4+URZ+0x1b8], R7 ;  /* 0x0001b807040075a7 */ /* 0x0044e400080211ff */
[----:B---3--:R-:W-:Y:S05]  /*b0d0*/  @!P1 NANOSLEEP.SYNCS 0x989680 ;  /* 0x009896800000995d */ /* 0x008fea0003900000 */
[----:B------:R-:W3:Y:S02]  /*b0e0*/  @!P1 SYNCS.PHASECHK.TRANS64 P1, [R4+URZ+0x1b8], R7 ;  /* 0x0001b807040095a7 */ /* 0x000ee400080210ff */
[----:B---3--:R-:W-:Y:S05]  /*b0f0*/  @!P1 BRA `(.L_x_169) ;  /* 0xfffffffc00f09947 */ /* 0x008fea000383ffff */
[----:B------:R-:W-:Y:S05]  /*b100*/  BRA `(.L_x_170) ;  /* 0xffffff8c00b87947 */ /* 0x000fea000383ffff */
.L_x_60:
[----:B--2---:R-:W-:-:S07]  /*b110*/  MOV R4, UR4 ;  /* 0x0000000400047c02 */ /* 0x004fce0008000f00 */
.L_x_171:
[----:B--2---:R2:W3:Y:S02]  /*b120*/  SYNCS.PHASECHK.TRANS64.TRYWAIT P1, [R4+URZ+0x1b0], R5 ;  /* 0x0001b005040075a7 */ /* 0x0044e400080211ff */
[----:B---3--:R-:W-:Y:S05]  /*b130*/  @!P1 NANOSLEEP.SYNCS 0x989680 ;  /* 0x009896800000995d */ /* 0x008fea0003900000 */
[----:B------:R-:W3:Y:S02]  /*b140*/  @!P1 SYNCS.PHASECHK.TRANS64 P1, [R4+URZ+0x1b0], R5 ;  /* 0x0001b005040095a7 */ /* 0x000ee400080210ff */
[----:B---3--:R-:W-:Y:S05]  /*b150*/  @!P1 BRA `(.L_x_171) ;  /* 0xfffffffc00f09947 */ /* 0x008fea000383ffff */
[----:B------:R-:W-:Y:S05]  /*b160*/  BRA `(.L_x_172) ;  /* 0xffffff8c00c07947 */ /* 0x000fea000383ffff */
.L_x_68:
[----:B------:R-:W-:-:S07]  /*b170*/  MOV R0, UR15 ;  /* 0x0000000f00007c02 */ /* 0x000fce0008000f00 */
.L_x_173:
[----:B-1----:R1:W2:Y:S02]  /*b180*/  SYNCS.PHASECHK.TRANS64.TRYWAIT P0, [R0+URZ+0x1b0], R5 ;  /* 0x0001b005000075a7 */ /* 0x0022a400080011ff */
[----:B--2---:R-:W-:Y:S05]  /*b190*/  @!P0 NANOSLEEP.SYNCS 0x989680 ;  /* 0x009896800000895d */ /* 0x004fea0003900000 */
[----:B------:R-:W2:Y:S02]  /*b1a0*/  @!P0 SYNCS.PHASECHK.TRANS64 P0, [R0+URZ+0x1b0], R5 ;  /* 0x0001b005000085a7 */ /* 0x000ea400080010ff */
[----:B--2---:R-:W-:Y:S05]  /*b1b0*/  @!P0 BRA `(.L_x_173) ;  /* 0xfffffffc00f08947 */ /* 0x004fea000383ffff */
[----:B------:R-:W-:Y:S05]  /*b1c0*/  BRA `(.L_x_174) ;  /* 0xffffff9400287947 */ /* 0x000fea000383ffff */
.L_x_69:
[----:B------:R-:W-:-:S07]  /*b1d0*/  MOV R5, UR19 ;  /* 0x0000001300057c02 */ /* 0x000fce0008000f00 */
.L_x_175:
[----:B-1----:R1:W2:Y:S02]  /*b1e0*/  SYNCS.PHASECHK.TRANS64.TRYWAIT P0, [R5+URZ+0x1d0], R0 ;  /* 0x0001d000050075a7 */ /* 0x0022a400080011ff */
[----:B--2---:R-:W-:Y:S05]  /*b1f0*/  @!P0 NANOSLEEP.SYNCS 0x989680 ;  /* 0x009896800000895d */ /* 0x004fea0003900000 */
[----:B------:R-:W2:Y:S02]  /*b200*/  @!P0 SYNCS.PHASECHK.TRANS64 P0, [R5+URZ+0x1d0], R0 ;  /* 0x0001d000050085a7 */ /* 0x000ea400080010ff */
[----:B--2---:R-:W-:Y:S05]  /*b210*/  @!P0 BRA `(.L_x_175) ;  /* 0xfffffffc00f08947 */ /* 0x004fea000383ffff */
[----:B------:R-:W-:Y:S05]  /*b220*/  BRA `(.L_x_176) ;  /* 0xffffff9400447947 */ /* 0x000fea000383ffff */
.L_x_72:
[----:B-1----:R-:W-:Y:S07]  /*b230*/  MOV R0, UR11 ;  /* 0x0000000b00007c02 */ /* 0x002fee0008000f00 */
.L_x_177:
[----:B-1----:R1:W2:Y:S02]  /*b240*/  SYNCS.PHASECHK.TRANS64.TRYWAIT P0, [R0+URZ], R5 ;  /* 0x00000005000075a7 */ /* 0x0022a400080011ff */
[----:B--2---:R-:W-:Y:S05]  /*b250*/  @!P0 NANOSLEEP.SYNCS 0x989680 ;  /* 0x009896800000895d */ /* 0x004fea0003900000 */
[----:B------:R-:W2:Y:S02]  /*b260*/  @!P0 SYNCS.PHASECHK.TRANS64 P0, [R0+URZ], R5 ;  /* 0x00000005000085a7 */ /* 0x000ea400080010ff */
[----:B--2---:R-:W-:Y:S05]  /*b270*/  @!P0 BRA `(.L_x_177) ;  /* 0xfffffffc00f08947 */ /* 0x004fea000383ffff */
[----:B------:R-:W-:Y:S05]  /*b280*/  BRA `(.L_x_71) ;  /* 0xffffff9400747947 */ /* 0x000fea000383ffff */
.L_x_75:
[----:B------:R-:W-:-:S07]  /*b290*/  MOV R0, UR4 ;  /* 0x0000000400007c02 */ /* 0x000fce0008000f00 */
.L_x_178:
[----:B-1----:R1:W3:Y:S02]  /*b2a0*/  SYNCS.PHASECHK.TRANS64.TRYWAIT P0, [R0+URZ], R3 ;  /* 0x00000003000075a7 */ /* 0x0022e400080011ff */
[----:B---3--:R-:W-:Y:S05]  /*b2b0*/  @!P0 NANOSLEEP.SYNCS 0x989680 ;  /* 0x009896800000895d */ /* 0x008fea0003900000 */
[----:B------:R-:W3:Y:S02]  /*b2c0*/  @!P0 SYNCS.PHASECHK.TRANS64 P0, [R0+URZ], R3 ;  /* 0x00000003000085a7 */ /* 0x000ee400080010ff */
[----:B---3--:R-:W-:Y:S05]  /*b2d0*/  @!P0 BRA `(.L_x_178) ;  /* 0xfffffffc00f08947 */ /* 0x008fea000383ffff */
[----:B------:R-:W-:Y:S05]  /*b2e0*/  BRA `(.L_x_179) ;  /* 0xffffff98001c7947 */ /* 0x000fea000383ffff */
.L_x_76:
[----:B------:R-:W-:-:S07]  /*b2f0*/  MOV R0, UR4 ;  /* 0x0000000400007c02 */ /* 0x000fce0008000f00 */
.L_x_180:
[----:B-1----:R1:W2:Y:S02]  /*b300*/  SYNCS.PHASECHK.TRANS64.TRYWAIT P0, [R0+URZ], R3 ;  /* 0x00000003000075a7 */ /* 0x0022a400080011ff */
[----:B--2---:R-:W-:Y:S05]  /*b310*/  @!P0 NANOSLEEP.SYNCS 0x989680 ;  /* 0x009896800000895d */ /* 0x004fea0003900000 */
[----:B------:R-:W2:Y:S02]  /*b320*/  @!P0 SYNCS.PHASECHK.TRANS64 P0, [R0+URZ], R3 ;  /* 0x00000003000085a7 */ /* 0x000ea400080010ff */
[----:B--2---:R-:W-:Y:S05]  /*b330*/  @!P0 BRA `(.L_x_180) ;  /* 0xfffffffc00f08947 */ /* 0x004fea000383ffff */
[----:B------:R-:W-:Y:S05]  /*b340*/  BRA `(.L_x_181) ;  /* 0xffffff9800287947 */ /* 0x000fea000383ffff */
.L_x_81:
[----:B------:R-:W-:Y:S07]  /*b350*/  MOV R0, UR22 ;  /* 0x0000001600007c02 */ /* 0x000fee0008000f00 */
.L_x_182:
[----:B-1----:R1:W2:Y:S02]  /*b360*/  SYNCS.PHASECHK.TRANS64.TRYWAIT P0, [R0+URZ+0x1b0], R3 ;  /* 0x0001b003000075a7 */ /* 0x0022a400080011ff */
[----:B--2---:R-:W-:Y:S05]  /*b370*/  @!P0 NANOSLEEP.SYNCS 0x989680 ;  /* 0x009896800000895d */ /* 0x004fea0003900000 */
[----:B------:R-:W2:Y:S02]  /*b380*/  @!P0 SYNCS.PHASECHK.TRANS64 P0, [R0+URZ+0x1b0], R3 ;  /* 0x0001b003000085a7 */ /* 0x000ea400080010ff */
[----:B--2---:R-:W-:Y:S05]  /*b390*/  @!P0 BRA `(.L_x_182) ;  /* 0xfffffffc00f08947 */ /* 0x004fea000383ffff */
[----:B------:R-:W-:Y:S05]  /*b3a0*/  BRA `(.L_x_183) ;  /* 0xffffff9c00fc7947 */ /* 0x000fea000383ffff */
.L_x_84:
[----:B------:R-:W-:Y:S07]  /*b3b0*/  MOV R3, UR22 ;  /* 0x0000001600037c02 */ /* 0x000fee0008000f00 */
.L_x_184:
[----:B-1----:R1:W2:Y:S02]  /*b3c0*/  SYNCS.PHASECHK.TRANS64.TRYWAIT P1, [R3+URZ+0x1a8], R12 ;  /* 0x0001a80c030075a7 */ /* 0x0022a400080211ff */
[----:B--2---:R-:W-:Y:S05]  /*b3d0*/  @!P1 NANOSLEEP.SYNCS 0x989680 ;  /* 0x009896800000995d */ /* 0x004fea0003900000 */
[----:B------:R-:W2:Y:S02]  /*b3e0*/  @!P1 SYNCS.PHASECHK.TRANS64 P1, [R3+URZ+0x1a8], R12 ;  /* 0x0001a80c030095a7 */ /* 0x000ea400080210ff */
[----:B--2---:R-:W-:Y:S05]  /*b3f0*/  @!P1 BRA `(.L_x_184) ;  /* 0xfffffffc00f09947 */ /* 0x004fea000383ffff */
[----:B------:R-:W-:Y:S05]  /*b400*/  BRA `(.L_x_83) ;  /* 0xffffffa400587947 */ /* 0x000fea000383ffff */
.L_x_87:
[----:B------:R-:W-:Y:S07]  /*b410*/  MOV R0, UR22 ;  /* 0x0000001600007c02 */ /* 0x000fee0008000f00 */
.L_x_185:
[----:B-1----:R1:W2:Y:S02]  /*b420*/  SYNCS.PHASECHK.TRANS64.TRYWAIT P1, [R0+URZ+0x190], R9 ;  /* 0x00019009000075a7 */ /* 0x0022a400080211ff */
[----:B--2---:R-:W-:Y:S05]  /*b430*/  @!P1 NANOSLEEP.SYNCS 0x989680 ;  /* 0x009896800000995d */ /* 0x004fea0003900000 */
[----:B------:R-:W2:Y:S02]  /*b440*/  @!P1 SYNCS.PHASECHK.TRANS64 P1, [R0+URZ+0x190], R9 ;  /* 0x00019009000095a7 */ /* 0x000ea400080210ff */
[----:B--2---:R-:W-:Y:S05]  /*b450*/  @!P1 BRA `(.L_x_185) ;  /* 0xfffffffc00f09947 */ /* 0x004fea000383ffff */
[----:B------:R-:W-:Y:S05]  /*b460*/  BRA `(.L_x_186) ;  /* 0xffffffa800c87947 */ /* 0x000fea000383ffff */
.L_x_88:
[----:B------:R-:W-:Y:S07]  /*b470*/  MOV R0, UR22 ;  /* 0x0000001600007c02 */ /* 0x000fee0008000f00 */
.L_x_187:
[----:B-1----:R1:W2:Y:S02]  /*b480*/  SYNCS.PHASECHK.TRANS64.TRYWAIT P0, [R0+URZ+0x198], R9 ;  /* 0x00019809000075a7 */ /* 0x0022a400080011ff */
[----:B--2---:R-:W-:Y:S05]  /*b490*/  @!P0 NANOSLEEP.SYNCS 0x989680 ;  /* 0x009896800000895d */ /* 0x004fea0003900000 */
[----:B------:R-:W2:Y:S02]  /*b4a0*/  @!P0 SYNCS.PHASECHK.TRANS64 P0, [R0+URZ+0x198], R9 ;  /* 0x00019809000085a7 */ /* 0x000ea400080010ff */
[----:B--2---:R-:W-:Y:S05]  /*b4b0*/  @!P0 BRA `(.L_x_187) ;  /* 0xfffffffc00f08947 */ /* 0x004fea000383ffff */
[----:B------:R-:W-:Y:S05]  /*b4c0*/  BRA `(.L_x_188) ;  /* 0xffffffac00107947 */ /* 0x000fea000383ffff */
.L_x_90:
[----:B------:R-:W-:-:S07]  /*b4d0*/  MOV R0, UR22 ;  /* 0x0000001600007c02 */ /* 0x000fce0008000f00 */
.L_x_189:
[----:B--2---:R2:W3:Y:S02]  /*b4e0*/  SYNCS.PHASECHK.TRANS64.TRYWAIT P0, [R0+URZ+0x190], R3 ;  /* 0x00019003000075a7 */ /* 0x0044e400080011ff */
[----:B---3--:R-:W-:Y:S05]  /*b4f0*/  @!P0 NANOSLEEP.SYNCS 0x989680 ;  /* 0x009896800000895d */ /* 0x008fea0003900000 */
[----:B------:R-:W3:Y:S02]  /*b500*/  @!P0 SYNCS.PHASECHK.TRANS64 P0, [R0+URZ+0x190], R3 ;  /* 0x00019003000085a7 */ /* 0x000ee400080010ff */
[----:B---3--:R-:W-:Y:S05]  /*b510*/  @!P0 BRA `(.L_x_189) ;  /* 0xfffffffc00f08947 */ /* 0x008fea000383ffff */
[----:B------:R-:W-:Y:S05]  /*b520*/  BRA `(.L_x_190) ;  /* 0xffffffac00687947 */ /* 0x000fea000383ffff */
.L_x_92:
[----:B------:R-:W-:Y:S07]  /*b530*/  MOV R0, UR49 ;  /* 0x0000003100007c02 */ /* 0x000fee0008000f00 */
.L_x_191:
[----:B-1----:R1:W2:Y:S02]  /*b540*/  SYNCS.PHASECHK.TRANS64.TRYWAIT P0, [R0+URZ+0x1b0], R3 ;  /* 0x0001b003000075a7 */ /* 0x0022a400080011ff */
[----:B--2---:R-:W-:Y:S05]  /*b550*/  @!P0 NANOSLEEP.SYNCS 0x989680 ;  /* 0x009896800000895d */ /* 0x004fea0003900000 */
[----:B------:R-:W2:Y:S02]  /*b560*/  @!P0 SYNCS.PHASECHK.TRANS64 P0, [R0+URZ+0x1b0], R3 ;  /* 0x0001b003000085a7 */ /* 0x000ea400080010ff */
[----:B--2---:R-:W-:Y:S05]  /*b570*/  @!P0 BRA `(.L_x_191) ;  /* 0xfffffffc00f08947 */ /* 0x004fea000383ffff */
[----:B------:R-:W-:Y:S05]  /*b580*/  BRA `(.L_x_192) ;  /* 0xffffffb000447947 */ /* 0x000fea000383ffff */
.L_x_103:
[----:B---3--:R3:W1:Y:S02]  /*b590*/  SYNCS.PHASECHK.TRANS64.TRYWAIT P1, [R0+URZ+0x180], R3 ;  /* 0x00018003000075a7 */ /* 0x00866400080211ff */
[----:B-1----:R-:W-:Y:S05]  /*b5a0*/  @!P1 NANOSLEEP.SYNCS 0x989680 ;  /* 0x009896800000995d */ /* 0x002fea0003900000 */
[----:B------:R-:W1:Y:S02]  /*b5b0*/  @!P1 SYNCS.PHASECHK.TRANS64 P1, [R0+URZ+0x180], R3 ;  /* 0x00018003000095a7 */ /* 0x000e6400080210ff */
[----:B-1----:R-:W-:Y:S05]  /*b5c0*/  @!P1 BRA `(.L_x_103) ;  /* 0xfffffffc00f09947 */ /* 0x002fea000383ffff */
[----:B------:R-:W-:Y:S05]  /*b5d0*/  BRA `(.L_x_102) ;  /* 0xffffffc400507947 */ /* 0x000fea000383ffff */
.L_x_105:
[----:B----4-:R4:W1:Y:S02]  /*b5e0*/  SYNCS.PHASECHK.TRANS64.TRYWAIT P0, [R183+URZ+0x1c0], R4 ;  /* 0x0001c004b70075a7 */ /* 0x01086400080011ff */
[----:B-1----:R-:W-:Y:S05]  /*b5f0*/  @!P0 NANOSLEEP.SYNCS 0x989680 ;  /* 0x009896800000895d */ /* 0x002fea0003900000 */
[----:B------:R-:W1:Y:S02]  /*b600*/  @!P0 SYNCS.PHASECHK.TRANS64 P0, [R183+URZ+0x1c0], R4 ;  /* 0x0001c004b70085a7 */ /* 0x000e6400080010ff */
[----:B-1----:R-:W-:Y:S05]  /*b610*/  @!P0 BRA `(.L_x_105) ;  /* 0xfffffffc00f08947 */ /* 0x002fea000383ffff */
[----:B------:R-:W-:Y:S05]  /*b620*/  BRA `(.L_x_104) ;  /* 0xffffffc400a87947 */ /* 0x000fea000383ffff */
.L_x_114:
[----:B---3--:R3:W4:Y:S02]  /*b630*/  SYNCS.PHASECHK.TRANS64.TRYWAIT P0, [R197+URZ+0x180], R2 ;  /* 0x00018002c50075a7 */ /* 0x00872400080011ff */
[----:B----4-:R-:W-:Y:S05]  /*b640*/  @!P0 NANOSLEEP.SYNCS 0x989680 ;  /* 0x009896800000895d */ /* 0x010fea0003900000 */
[----:B------:R-:W4:Y:S02]  /*b650*/  @!P0 SYNCS.PHASECHK.TRANS64 P0, [R197+URZ+0x180], R2 ;  /* 0x00018002c50085a7 */ /* 0x000f2400080010ff */
[----:B----4-:R-:W-:Y:S05]  /*b660*/  @!P0 BRA `(.L_x_114) ;  /* 0xfffffffc00f08947 */ /* 0x010fea000383ffff */
[----:B------:R-:W-:Y:S05]  /*b670*/  BRA `(.L_x_113) ;  /* 0xffffffd800b87947 */ /* 0x000fea000383ffff */
        .weak           $__internal_0_$__cuda_sm10x_tcgen05_guardrail_trap_col_being_dealloced_not_returned_by_alloc
        .type           $__internal_0_$__cuda_sm10x_tcgen05_guardrail_trap_col_being_dealloced_not_returned_by_alloc,@function
        .size           $__internal_0_$__cuda_sm10x_tcgen05_guardrail_trap_col_being_dealloced_not_returned_by_alloc,($__internal_1_$__cuda_sm10x_tcgen05_guardrail_trap_phase_invalid_during_alloc - $__internal_0_$__cuda_sm10x_tcgen05_guardrail_trap_col_being_dealloced_not_returned_by_alloc)
$__internal_0_$__cuda_sm10x_tcgen05_guardrail_trap_col_being_dealloced_not_returned_by_alloc:
[----:B------:R-:W-:Y:S05]  /*b680*/  BPT.TRAP 0x1 ;  /* 0x000000040000795c */ /* 0x000fea0000300000 */
[----:B------:R-:W-:-:S04]  /*b690*/  HFMA2 R3, -RZ, RZ, 0, 0 ;  /* 0x00000000ff037431 */ /* 0x000fc800000001ff */
[----:B------:R-:W-:Y:S05]  /*b6a0*/  RET.REL.NODEC R2 `(_ZN7cutlass13device_kernelINS_4conv6kernel13ConvUniversalINS1_16ConvProblemShapeILNS1_8OperatorE2ELi3EEENS1_10collective14CollectiveConvINS1_47MainloopSm100TmaUmmaWarpSpecializedImplicitGemmILS5_2ELi24ELi3ELi1ELi2EN4cute5tupleIJNSA_1CILi1EEESD_SD_EEEEENSB_IJNSC_ILi128EEENSB_IJSG_EEENSB_IJNSC_ILi32EEEEEEEEENS_12float_e4m3_tESL_NSA_8TiledMMAINSA_8MMA_AtomIJNSA_10MMA_TraitsINSA_19SM100_MMA_F8F6F4_SSEJSL_SL_fSG_SG_NSA_17integral_constantINSA_4UMMA5MajorELSS_1EEEST_NSQ_INSR_7ScaleInELSU_0EEESV_EEEEEENSA_6LayoutISE_NSB_IJNSC_ILi0EEESZ_SZ_EEEEENSB_IJNSA_10UnderscoreES12_S12_EEEEENS7_6detail27Sm100ImplicitGemmTileTraitsINSA_13SM90_TMA_LOADENSA_14ComposedLayoutINSA_7SwizzleILi3ELi4ELi3EEENSA_18smem_ptr_flag_bitsILi8EEENSY_INSB_IJSG_NSC_ILi8EEEEEENSB_IJSD_SG_EEEEEEEvEENS16_INSA_20SM90_TMA_LOAD_IM2COLES1H_vEEEENS_8epilogue10collective18CollectiveEpilogueINS1M_23Sm100TmaWarpSpecializedILi2ELi2ELi64ELb0ELb0EEEJSK_NSB_IJNSY_ISG_SD_EENSY_INSC_ILi64EEESD_EEEEESL_NSB_IJlNSB_IJSD_lllEEESZ_EEESL_S1W_NS1M_6fusion15FusionCallbacksIS1Q_NS1X_17LinearCombinationISL_fSL_fLNS_15FloatRoundStyleE2EEESK_S1U_JEEENSA_5SM1004TMEM4LOAD26SM100_TMEM_LOAD_32dp32b64xES17_NS18_INS19_ILi2ELi4ELi3EEES1C_NSY_INSB_IJS1D_S1S_EEENSB_IJS1S_SD_EEEEEEENSA_39AutoVectorizingCopyWithAssumedAlignmentILi128EEENSA_14SM90_TMA_STOREES2B_S2D_S2D_EEEvvEEEEvNT_6ParamsE) ;  /* 0xffffff4802547950 */ /* 0x000fea0003c3ffff */
        .weak           $__internal_1_$__cuda_sm10x_tcgen05_guardrail_trap_phase_invalid_during_alloc
        .type           $__internal_1_$__cuda_sm10x_tcgen05_guardrail_trap_phase_invalid_during_alloc,@function
        .size           $__internal_1_$__cuda_sm10x_tcgen05_guardrail_trap_phase_invalid_during_alloc,($__internal_2_$__cuda_sm10x_tcgen05_guardrail_trap_unallocated_columns_being_dealloced - $__internal_1_$__cuda_sm10x_tcgen05_guardrail_trap_phase_invalid_during_alloc)
$__internal_1_$__cuda_sm10x_tcgen05_guardrail_trap_phase_invalid_during_alloc:
[----:B------:R-:W-:Y:S05]  /*b6b0*/  BPT.TRAP 0x1 ;  /* 0x000000040000795c */ /* 0x000fea0000300000 */
[----:B------:R-:W-:-:S04]  /*b6c0*/  MOV R3, 0x0 ;  /* 0x0000000000037802 */ /* 0x000fc80000000f00 */
[----:B------:R-:W-:Y:S05]  /*b6d0*/  RET.REL.NODEC R2 `(_ZN7cutlass13device_kernelINS_4conv6kernel13ConvUniversalINS1_16ConvProblemShapeILNS1_8OperatorE2ELi3EEENS1_10collective14CollectiveConvINS1_47MainloopSm100TmaUmmaWarpSpecializedImplicitGemmILS5_2ELi24ELi3ELi1ELi2EN4cute5tupleIJNSA_1CILi1EEESD_SD_EEEEENSB_IJNSC_ILi128EEENSB_IJSG_EEENSB_IJNSC_ILi32EEEEEEEEENS_12float_e4m3_tESL_NSA_8TiledMMAINSA_8MMA_AtomIJNSA_10MMA_TraitsINSA_19SM100_MMA_F8F6F4_SSEJSL_SL_fSG_SG_NSA_17integral_constantINSA_4UMMA5MajorELSS_1EEEST_NSQ_INSR_7ScaleInELSU_0EEESV_EEEEEENSA_6LayoutISE_NSB_IJNSC_ILi0EEESZ_SZ_EEEEENSB_IJNSA_10UnderscoreES12_S12_EEEEENS7_6detail27Sm100ImplicitGemmTileTraitsINSA_13SM90_TMA_LOADENSA_14ComposedLayoutINSA_7SwizzleILi3ELi4ELi3EEENSA_18smem_ptr_flag_bitsILi8EEENSY_INSB_IJSG_NSC_ILi8EEEEEENSB_IJSD_SG_EEEEEEEvEENS16_INSA_20SM90_TMA_LOAD_IM2COLES1H_vEEEENS_8epilogue10collective18CollectiveEpilogueINS1M_23Sm100TmaWarpSpecializedILi2ELi2ELi64ELb0ELb0EEEJSK_NSB_IJNSY_ISG_SD_EENSY_INSC_ILi64EEESD_EEEEESL_NSB_IJlNSB_IJSD_lllEEESZ_EEESL_S1W_NS1M_6fusion15FusionCallbacksIS1Q_NS1X_17LinearCombinationISL_fSL_fLNS_15FloatRoundStyleE2EEESK_S1U_JEEENSA_5SM1004TMEM4LOAD26SM100_TMEM_LOAD_32dp32b64xES17_NS18_INS19_ILi2ELi4ELi3EEES1C_NSY_INSB_IJS1D_S1S_EEENSB_IJS1S_SD_EEEEEEENSA_39AutoVectorizingCopyWithAssumedAlignmentILi128EEENSA_14SM90_TMA_STOREES2B_S2D_S2D_EEEvvEEEEvNT_6ParamsE) ;  /* 0xffffff4802487950 */ /* 0x000fea0003c3ffff */
        .weak           $__internal_2_$__cuda_sm10x_tcgen05_guardrail_trap_unallocated_columns_being_dealloced
        .type           $__internal_2_$__cuda_sm10x_tcgen05_guardrail_trap_unallocated_columns_being_dealloced,@function
        .size           $__internal_2_$__cuda_sm10x_tcgen05_guardrail_trap_unallocated_columns_being_dealloced,(.L_x_194 - $__internal_2_$__cuda_sm10x_tcgen05_guardrail_trap_unallocated_columns_being_dealloced)
$__internal_2_$__cuda_sm10x_tcgen05_guardrail_trap_unallocated_columns_being_dealloced:
[----:B------:R-:W-:Y:S05]  /*b6e0*/  BPT.TRAP 0x1 ;  /* 0x000000040000795c */ /* 0x000fea0000300000 */
[----:B------:R-:W-:-:S04]  /*b6f0*/  HFMA2 R3, -RZ, RZ, 0, 0 ;  /* 0x00000000ff037431 */ /* 0x000fc800000001ff */
[----:B------:R-:W-:Y:S05]  /*b700*/  RET.REL.NODEC R2 `(_ZN7cutlass13device_kernelINS_4conv6kernel13ConvUniversalINS1_16ConvProblemShapeILNS1_8OperatorE2ELi3EEENS1_10collective14CollectiveConvINS1_47MainloopSm100TmaUmmaWarpSpecializedImplicitGemmILS5_2ELi24ELi3ELi1ELi2EN4cute5tupleIJNSA_1CILi1EEESD_SD_EEEEENSB_IJNSC_ILi128EEENSB_IJSG_EEENSB_IJNSC_ILi32EEEEEEEEENS_12float_e4m3_tESL_NSA_8TiledMMAINSA_8MMA_AtomIJNSA_10MMA_TraitsINSA_19SM100_MMA_F8F6F4_SSEJSL_SL_fSG_SG_NSA_17integral_constantINSA_4UMMA5MajorELSS_1EEEST_NSQ_INSR_7ScaleInELSU_0EEESV_EEEEEENSA_6LayoutISE_NSB_IJNSC_ILi0EEESZ_SZ_EEEEENSB_IJNSA_10UnderscoreES12_S12_EEEEENS7_6detail27Sm100ImplicitGemmTileTraitsINSA_13SM90_TMA_LOADENSA_14ComposedLayoutINSA_7SwizzleILi3ELi4ELi3EEENSA_18smem_ptr_flag_bitsILi8EEENSY_INSB_IJSG_NSC_ILi8EEEEEENSB_IJSD_SG_EEEEEEEvEENS16_INSA_20SM90_TMA_LOAD_IM2COLES1H_vEEEENS_8epilogue10collective18CollectiveEpilogueINS1M_23Sm100TmaWarpSpecializedILi2ELi2ELi64ELb0ELb0EEEJSK_NSB_IJNSY_ISG_SD_EENSY_INSC_ILi64EEESD_EEEEESL_NSB_IJlNSB_IJSD_lllEEESZ_EEESL_S1W_NS1M_6fusion15FusionCallbacksIS1Q_NS1X_17LinearCombinationISL_fSL_fLNS_15FloatRoundStyleE2EEESK_S1U_JEEENSA_5SM1004TMEM4LOAD26SM100_TMEM_LOAD_32dp32b64xES17_NS18_INS19_ILi2ELi4ELi3EEES1C_NSY_INSB_IJS1D_S1S_EEENSB_IJS1S_SD_EEEEEEENSA_39AutoVectorizingCopyWithAssumedAlignmentILi128EEENSA_14SM90_TMA_STOREES2B_S2D_S2D_EEEvvEEEEvNT_6ParamsE) ;  /* 0xffffff48023c7950 */ /* 0x000fea0003c3ffff */
.L_x_193:
[----:B------:R-:W-:-:S00]  /*b710*/  BRA `(.L_x_193) ;  /* 0xfffffffc00fc7947 */ /* 0x000fc0000383ffff */
[----:B------:R-:W-:-:S00]  /*b720*/  NOP ;  /* 0x0000000000007918 */ /* 0x000fc00000000000 */
        /* <DEDUP_REMOVED lines=13> */
.L_x_194:


//--------------------- .nv.global.init           --------------------------
	.section	.nv.global.init,"aw",@progbits
.nv.global.init:
	.type		$str$29,@object
	.size		$str$29,($str$30 - $str$29)
$str$29:
        /*0000*/ 	.byte	0x28, 0x61, 0x64, 0x64, 0x72, 0x65, 0x73, 0x73, 0x20, 0x26, 0x20, 0x6d, 0x61, 0x73, 0x6b, 0x29
        /*0010*/ 	.byte	0x20, 0x3d, 0x3d, 0x20, 0x30, 0x00
	.type		$str$30,@object
	.size		$str$30,($str$28 - $str$30)
$str$30:
        /*0016*/ 	.byte	0x2f, 0x74, 0x6d, 0x70, 0x2f, 0x63, 0x75, 0x74, 0x6c, 0x61, 0x73, 0x73, 0x5f, 0x73, 0x77, 0x65
        /*0026*/ 	.byte	0x65, 0x70, 0x5f, 0x73, 0x72, 0x63, 0x2f, 0x69, 0x6e, 0x63, 0x6c, 0x75, 0x64, 0x65, 0x2f, 0x63
        /*0036*/ 	.byte	0x75, 0x74, 0x65, 0x2f, 0x70, 0x6f, 0x69, 0x6e, 0x74, 0x65, 0x72, 0x5f, 0x66, 0x6c, 0x61, 0x67
        /*0046*/ 	.byte	0x67, 0x65, 0x64, 0x2e, 0x68, 0x70, 0x70, 0x00
	.type		$str$28,@object
	.size		$str$28,($str$27 - $str$28)
$str$28:
        /*004e*/ 	.byte	0x2f, 0x74, 0x6d, 0x70, 0x2f, 0x63, 0x75, 0x74, 0x6c, 0x61, 0x73, 0x73, 0x5f, 0x73, 0x77, 0x65
        /*005e*/ 	.byte	0x65, 0x70, 0x5f, 0x73, 0x72, 0x63, 0x2f, 0x69, 0x6e, 0x63, 0x6c, 0x75, 0x64, 0x65, 0x2f, 0x63
        /*006e*/ 	.byte	0x75, 0x74, 0x65, 0x2f, 0x61, 0x74, 0x6f, 0x6d, 0x2f, 0x63, 0x6f, 0x70, 0x79, 0x5f, 0x74, 0x72
        /*007e*/ 	.byte	0x61, 0x69, 0x74, 0x73, 0x5f, 0x73, 0x6d, 0x31, 0x30, 0x30, 0x2e, 0x68, 0x70, 0x70, 0x00
	.type		$str$27,@object
	.size		$str$27,(__unnamed_1 - $str$27)
$str$27:
        /*008d*/ 	.byte	0x28, 0x28, 0x75, 0x69, 0x6e, 0x74, 0x33, 0x32, 0x5f, 0x74, 0x28, 0x74, 0x68, 0x72, 0x65, 0x61
        /*009d*/ 	.byte	0x64, 0x49, 0x64, 0x78, 0x2e, 0x78, 0x29, 0x20, 0x2f, 0x20, 0x33, 0x32, 0x29, 0x20, 0x25, 0x20
        /*00ad*/ 	.byte	0x34, 0x29, 0x20, 0x3d, 0x3d, 0x20, 0x28, 0x28, 0x28, 0x74, 0x6d, 0x65, 0x6d, 0x5f, 0x61, 0x64
        /*00bd*/ 	.byte	0x64, 0x72, 0x20, 0x3e, 0x3e, 0x20, 0x31, 0x36, 0x29, 0x20, 0x2f, 0x20, 0x33, 0x32, 0x29, 0x20
        /*00cd*/ 	.byte	0x25, 0x20, 0x34, 0x29, 0x00
	.type		__unnamed_1,@object
	.size		__unnamed_1,(__unnamed_2 - __unnamed_1)
__unnamed_1:
        /*00d2*/ 	.byte	0x61, 0x75, 0x74, 0x6f, 0x20, 0x63, 0x75, 0x74, 0x65, 0x3a, 0x3a, 0x61, 0x73, 0x5f, 0x70, 0x6f
        /* <DEDUP_REMOVED lines=24> */
        /*0262*/ 	.byte	0x43, 0x3c, 0x38, 0x31, 0x39, 0x32, 0x3e, 0x3e, 0x3e, 0x3e, 0x5d, 0x00
	.type		__unnamed_2,@object
	.size		__unnamed_2,(.L_2 - __unnamed_2)
__unnamed_2:
        /* <DEDUP_REMOVED lines=42> */
        /*050e*/ 	.byte	0x3e, 0x3e, 0x3e, 0x3e, 0x5d, 0x00
.L_2:


//--------------------- .nv.shared._ZN7cutlass13device_kernelINS_4conv6kernel13ConvUniversalINS1_16ConvProblemShapeILNS1_8OperatorE2ELi3EEENS1_10collective14CollectiveConvINS1_47MainloopSm100TmaUmmaWarpSpecializedImplicitGemmILS5_2ELi24ELi3ELi1ELi2EN4cute5tupleIJNSA_1CILi1EEESD_SD_EEEEENSB_IJNSC_ILi128EEENSB_IJSG_EEENSB_IJNSC_ILi32EEEEEEEEENS_12float_e4m3_tESL_NSA_8TiledMMAINSA_8MMA_AtomIJNSA_10MMA_TraitsINSA_19SM100_MMA_F8F6F4_SSEJSL_SL_fSG_SG_NSA_17integral_constantINSA_4UMMA5MajorELSS_1EEEST_NSQ_INSR_7ScaleInELSU_0EEESV_EEEEEENSA_6LayoutISE_NSB_IJNSC_ILi0EEESZ_SZ_EEEEENSB_IJNSA_10UnderscoreES12_S12_EEEEENS7_6detail27Sm100ImplicitGemmTileTraitsINSA_13SM90_TMA_LOADENSA_14ComposedLayoutINSA_7SwizzleILi3ELi4ELi3EEENSA_18smem_ptr_flag_bitsILi8EEENSY_INSB_IJSG_NSC_ILi8EEEEEENSB_IJSD_SG_EEEEEEEvEENS16_INSA_20SM90_TMA_LOAD_IM2COLES1H_vEEEENS_8epilogue10collective18CollectiveEpilogueINS1M_23Sm100TmaWarpSpecializedILi2ELi2ELi64ELb0ELb0EEEJSK_NSB_IJNSY_ISG_SD_EENSY_INSC_ILi64EEESD_EEEEESL_NSB_IJlNSB_IJSD_lllEEESZ_EEESL_S1W_NS1M_6fusion15FusionCallbacksIS1Q_NS1X_17LinearCombinationISL_fSL_fLNS_15FloatRoundStyleE2EEESK_S1U_JEEENSA_5SM1004TMEM4LOAD26SM100_TMEM_LOAD_32dp32b64xES17_NS18_INS19_ILi2ELi4ELi3EEES1C_NSY_INSB_IJS1D_S1S_EEENSB_IJS1S_SD_EEEEEEENSA_39AutoVectorizingCopyWithAssumedAlignmentILi128EEENSA_14SM90_TMA_STOREES2B_S2D_S2D_EEEvvEEEEvNT_6ParamsE --------------------------
	.section	.nv.shared._ZN7cutlass13device_kernelINS_4conv6kernel13ConvUniversalINS1_16ConvProblemShapeILNS1_8OperatorE2ELi3EEENS1_10collective14CollectiveConvINS1_47MainloopSm100TmaUmmaWarpSpecializedImplicitGemmILS5_2ELi24ELi3ELi1ELi2EN4cute5tupleIJNSA_1CILi1EEESD_SD_EEEEENSB_IJNSC_ILi128EEENSB_IJSG_EEENSB_IJNSC_ILi32EEEEEEEEENS_12float_e4m3_tESL_NSA_8TiledMMAINSA_8MMA_AtomIJNSA_10MMA_TraitsINSA_19SM100_MMA_F8F6F4_SSEJSL_SL_fSG_SG_NSA_17integral_constantINSA_4UMMA5MajorELSS_1EEEST_NSQ_INSR_7ScaleInELSU_0EEESV_EEEEEENSA_6LayoutISE_NSB_IJNSC_ILi0EEESZ_SZ_EEEEENSB_IJNSA_10UnderscoreES12_S12_EEEEENS7_6detail27Sm100ImplicitGemmTileTraitsINSA_13SM90_TMA_LOADENSA_14ComposedLayoutINSA_7SwizzleILi3ELi4ELi3EEENSA_18smem_ptr_flag_bitsILi8EEENSY_INSB_IJSG_NSC_ILi8EEEEEENSB_IJSD_SG_EEEEEEEvEENS16_INSA_20SM90_TMA_LOAD_IM2COLES1H_vEEEENS_8epilogue10collective18CollectiveEpilogueINS1M_23Sm100TmaWarpSpecializedILi2ELi2ELi64ELb0ELb0EEEJSK_NSB_IJNSY_ISG_SD_EENSY_INSC_ILi64EEESD_EEEEESL_NSB_IJlNSB_IJSD_lllEEESZ_EEESL_S1W_NS1M_6fusion15FusionCallbacksIS1Q_NS1X_17LinearCombinationISL_fSL_fLNS_15FloatRoundStyleE2EEESK_S1U_JEEENSA_5SM1004TMEM4LOAD26SM100_TMEM_LOAD_32dp32b64xES17_NS18_INS19_ILi2ELi4ELi3EEES1C_NSY_INSB_IJS1D_S1S_EEENSB_IJS1S_SD_EEEEEEENSA_39AutoVectorizingCopyWithAssumedAlignmentILi128EEENSA_14SM90_TMA_STOREES2B_S2D_S2D_EEEvvEEEEvNT_6ParamsE,"aw",@nobits
	.sectionflags	@""
	.align	16
	.zero		1024


//--------------------- .nv.shared.reserved.0     --------------------------
	.section	.nv.shared.reserved.0,"aw",@nobits
	.weak		__nv_reservedSMEM_offset_0_alias
	.size		__nv_reservedSMEM_offset_0_alias, 0, 64
	.other		__nv_reservedSMEM_offset_0_alias,@"STO_CUDA_RESERVED_SHARED STV_DEFAULT"
__nv_reservedSMEM_offset_0_alias:
	.zero		0
.nv.shared.reserved.0:
	.zero		64
	.weak		__nv_reservedSMEM_tcgen05_partition
	.type		__nv_reservedSMEM_tcgen05_partition,@object
	.size		__nv_reservedSMEM_tcgen05_partition,(.L_0 - __nv_reservedSMEM_tcgen05_partition)
__nv_reservedSMEM_tcgen05_partition:
	.zero		32
.L_0:


//--------------------- .nv.global                --------------------------
	.section	.nv.global,"aw",@nobits
.nv.global:
	.type		_ZN39_INTERNAL_8c8676c5_4_k_cu_14ece510_32594cute1_E,@object
	.size		_ZN39_INTERNAL_8c8676c5_4_k_cu_14ece510_32594cute1_E,(_ZN39_INTERNAL_8c8676c5_4_k_cu_14ece510_32594cuda3std3__45__cpo6cbeginE - _ZN39_INTERNAL_8c8676c5_4_k_cu_14ece510_32594cute1_E)
_ZN39_INTERNAL_8c8676c5_4_k_cu_14ece510_32594cute1_E:
	.zero		1
	.type		_ZN39_INTERNAL_8c8676c5_4_k_cu_14ece510_32594cuda3std3__45__cpo6cbeginE,@object
	.size		_ZN39_INTERNAL_8c8676c5_4_k_cu_14ece510_32594cuda3std3__45__cpo6cbeginE,(_ZN39_INTERNAL_8c8676c5_4_k_cu_14ece510_32594cuda3std3__48in_placeE - _ZN39_INTERNAL_8c8676c5_4_k_cu_14ece510_32594cuda3std3__45__cpo6cbeginE)
_ZN39_INTERNAL_8c8676c5_4_k_cu_14ece510_32594cuda3std3__45__cpo6cbeginE:
	.zero		1
	.type		_ZN39_INTERNAL_8c8676c5_4_k_cu_14ece510_32594cuda3std3__48in_placeE,@object
	.size		_ZN39_INTERNAL_8c8676c5_4_k_cu_14ece510_32594cuda3std3__48in_placeE,(_ZN39_INTERNAL_8c8676c5_4_k_cu_14ece510_32594cuda3std6ranges3__45__cpo9iter_moveE - _ZN39_INTERNAL_8c8676c5_4_k_cu_14ece510_32594cuda3std3__48in_placeE)
_ZN39_INTERNAL_8c8676c5_4_k_cu_14ece510_32594cuda3std3__48in_placeE:
	.zero		1
	.type		_ZN39_INTERNAL_8c8676c5_4_k_cu_14ece510_32594cuda3std6ranges3__45__cpo9iter_moveE,@object
	.size		_ZN39_INTERNAL_8c8676c5_4_k_cu_14ece510_32594cuda3std6ranges3__45__cpo9iter_moveE,(_ZN39_INTERNAL_8c8676c5_4_k_cu_14ece510_32594cuda3std3__45__cpo5beginE - _ZN39_INTERNAL_8c8676c5_4_k_cu_14ece510_32594cuda3std6ranges3__45__cpo9iter_moveE)
_ZN39_INTERNAL_8c8676c5_4_k_cu_14ece510_32594cuda3std6ranges3__45__cpo9iter_moveE:
	.zero		1
	.type		_ZN39_INTERNAL_8c8676c5_4_k_cu_14ece510_32594cuda3std3__45__cpo5beginE,@object
	.size		_ZN39_INTERNAL_8c8676c5_4_k_cu_14ece510_32594cuda3std3__45__cpo5beginE,(_ZN39_INTERNAL_8c8676c5_4_k_cu_14ece510_32594cuda3std3__441_GLOBAL__N__8c8676c5_4_k_cu_14ece510_32596ignoreE - _ZN39_INTERNAL_8c8676c5_4_k_cu_14ece510_32594cuda3std3__45__cpo5beginE)
_ZN39_INTERNAL_8c8676c5_4_k_cu_14ece510_32594cuda3std3__45__cpo5beginE:
	.zero		1
	.type		_ZN39_INTERNAL_8c8676c5_4_k_cu_14ece510_32594cuda3std3__441_GLOBAL__N__8c8676c5_4_k_cu_14ece510_32596ignoreE,@object
	.size		_ZN39_INTERNAL_8c8676c5_4_k_cu_14ece510_32594cuda3std3__441_GLOBAL__N__8c8676c5_4_k_cu_14ece510_32596ignoreE,(_ZN39_INTERNAL_8c8676c5_4_k_cu_14ece510_32594cute7productE - _ZN39_INTERNAL_8c8676c5_4_k_cu_14ece510_32594cuda3std3__441_GLOBAL__N__8c8676c5_4_k_cu_14ece510_32596ignoreE)
_ZN39_INTERNAL_8c8676c5_4_k_cu_14ece510_32594cuda3std3__441_GLOBAL__N__8c8676c5_4_k_cu_14ece510_32596ignoreE:
	.zero		1
	.type		_ZN39_INTERNAL_8c8676c5_4_k_cu_14ece510_32594cute7productE,@object
	.size		_ZN39_INTERNAL_8c8676c5_4_k_cu_14ece510_32594cute7productE,(_ZN39_INTERNAL_8c8676c5_4_k_cu_14ece510_32594cuda3std3__45__cpo3endE - _ZN39_INTERNAL_8c8676c5_4_k_cu_14ece510_32594cute7productE)
_ZN39_INTERNAL_8c8676c5_4_k_cu_14ece510_32594cute7productE:
	.zero		1
	.type		_ZN39_INTERNAL_8c8676c5_4_k_cu_14ece510_32594cuda3std3__45__cpo3endE,@object
	.size		_ZN39_INTERNAL_8c8676c5_4_k_cu_14ece510_32594cuda3std3__45__cpo3endE,(_ZN39_INTERNAL_8c8676c5_4_k_cu_14ece510_32594cuda3std3__419piecewise_constructE - _ZN39_INTERNAL_8c8676c5_4_k_cu_14ece510_32594cuda3std3__45__cpo3endE)
_ZN39_INTERNAL_8c8676c5_4_k_cu_14ece510_32594cuda3std3__45__cpo3endE:
	.zero		1
	.type		_ZN39_INTERNAL_8c8676c5_4_k_cu_14ece510_32594cuda3std3__419piecewise_constructE,@object
	.size		_ZN39_INTERNAL_8c8676c5_4_k_cu_14ece510_32594cuda3std3__419piecewise_constructE,(_ZN39_INTERNAL_8c8676c5_4_k_cu_14ece510_32594cuda3std3__45__cpo4cendE - _ZN39_INTERNAL_8c8676c5_4_k_cu_14ece510_32594cuda3std3__419piecewise_constructE)
_ZN39_INTERNAL_8c8676c5_4_k_cu_14ece510_32594cuda3std3__419piecewise_constructE:
	.zero		1
	.type		_ZN39_INTERNAL_8c8676c5_4_k_cu_14ece510_32594cuda3std3__45__cpo4cendE,@object
	.size		_ZN39_INTERNAL_8c8676c5_4_k_cu_14ece510_32594cuda3std3__45__cpo4cendE,(_ZN39_INTERNAL_8c8676c5_4_k_cu_14ece510_32594cuda3std6ranges3__45__cpo4swapE - _ZN39_INTERNAL_8c8676c5_4_k_cu_14ece510_32594cuda3std3__45__cpo4cendE)
_ZN39_INTERNAL_8c8676c5_4_k_cu_14ece510_32594cuda3std3__45__cpo4cendE:
	.zero		1
	.type		_ZN39_INTERNAL_8c8676c5_4_k_cu_14ece510_32594cuda3std6ranges3__45__cpo4swapE,@object
	.size		_ZN39_INTERNAL_8c8676c5_4_k_cu_14ece510_32594cuda3std6ranges3__45__cpo4swapE,(.L_10 - _ZN39_INTERNAL_8c8676c5_4_k_cu_14ece510_32594cuda3std6ranges3__45__cpo4swapE)
_ZN39_INTERNAL_8c8676c5_4_k_cu_14ece510_32594cuda3std6ranges3__45__cpo4swapE:
	.zero		1
.L_10:


//--------------------- .nv.constant0._ZN7cutlass13device_kernelINS_4conv6kernel13ConvUniversalINS1_16ConvProblemShapeILNS1_8OperatorE2ELi3EEENS1_10collective14CollectiveConvINS1_47MainloopSm100TmaUmmaWarpSpecializedImplicitGemmILS5_2ELi24ELi3ELi1ELi2EN4cute5tupleIJNSA_1CILi1EEESD_SD_EEEEENSB_IJNSC_ILi128EEENSB_IJSG_EEENSB_IJNSC_ILi32EEEEEEEEENS_12float_e4m3_tESL_NSA_8TiledMMAINSA_8MMA_AtomIJNSA_10MMA_TraitsINSA_19SM100_MMA_F8F6F4_SSEJSL_SL_fSG_SG_NSA_17integral_constantINSA_4UMMA5MajorELSS_1EEEST_NSQ_INSR_7ScaleInELSU_0EEESV_EEEEEENSA_6LayoutISE_NSB_IJNSC_ILi0EEESZ_SZ_EEEEENSB_IJNSA_10UnderscoreES12_S12_EEEEENS7_6detail27Sm100ImplicitGemmTileTraitsINSA_13SM90_TMA_LOADENSA_14ComposedLayoutINSA_7SwizzleILi3ELi4ELi3EEENSA_18smem_ptr_flag_bitsILi8EEENSY_INSB_IJSG_NSC_ILi8EEEEEENSB_IJSD_SG_EEEEEEEvEENS16_INSA_20SM90_TMA_LOAD_IM2COLES1H_vEEEENS_8epilogue10collective18CollectiveEpilogueINS1M_23Sm100TmaWarpSpecializedILi2ELi2ELi64ELb0ELb0EEEJSK_NSB_IJNSY_ISG_SD_EENSY_INSC_ILi64EEESD_EEEEESL_NSB_IJlNSB_IJSD_lllEEESZ_EEESL_S1W_NS1M_6fusion15FusionCallbacksIS1Q_NS1X_17LinearCombinationISL_fSL_fLNS_15FloatRoundStyleE2EEESK_S1U_JEEENSA_5SM1004TMEM4LOAD26SM100_TMEM_LOAD_32dp32b64xES17_NS18_INS19_ILi2ELi4ELi3EEES1C_NSY_INSB_IJS1D_S1S_EEENSB_IJS1S_SD_EEEEEEENSA_39AutoVectorizingCopyWithAssumedAlignmentILi128EEENSA_14SM90_TMA_STOREES2B_S2D_S2D_EEEvvEEEEvNT_6ParamsE --------------------------
	.section	.nv.constant0._ZN7cutlass13device_kernelINS_4conv6kernel13ConvUniversalINS1_16ConvProblemShapeILNS1_8OperatorE2ELi3EEENS1_10collective14CollectiveConvINS1_47MainloopSm100TmaUmmaWarpSpecializedImplicitGemmILS5_2ELi24ELi3ELi1ELi2EN4cute5tupleIJNSA_1CILi1EEESD_SD_EEEEENSB_IJNSC_ILi128EEENSB_IJSG_EEENSB_IJNSC_ILi32EEEEEEEEENS_12float_e4m3_tESL_NSA_8TiledMMAINSA_8MMA_AtomIJNSA_10MMA_TraitsINSA_19SM100_MMA_F8F6F4_SSEJSL_SL_fSG_SG_NSA_17integral_constantINSA_4UMMA5MajorELSS_1EEEST_NSQ_INSR_7ScaleInELSU_0EEESV_EEEEEENSA_6LayoutISE_NSB_IJNSC_ILi0EEESZ_SZ_EEEEENSB_IJNSA_10UnderscoreES12_S12_EEEEENS7_6detail27Sm100ImplicitGemmTileTraitsINSA_13SM90_TMA_LOADENSA_14ComposedLayoutINSA_7SwizzleILi3ELi4ELi3EEENSA_18smem_ptr_flag_bitsILi8EEENSY_INSB_IJSG_NSC_ILi8EEEEEENSB_IJSD_SG_EEEEEEEvEENS16_INSA_20SM90_TMA_LOAD_IM2COLES1H_vEEEENS_8epilogue10collective18CollectiveEpilogueINS1M_23Sm100TmaWarpSpecializedILi2ELi2ELi64ELb0ELb0EEEJSK_NSB_IJNSY_ISG_SD_EENSY_INSC_ILi64EEESD_EEEEESL_NSB_IJlNSB_IJSD_lllEEESZ_EEESL_S1W_NS1M_6fusion15FusionCallbacksIS1Q_NS1X_17LinearCombinationISL_fSL_fLNS_15FloatRoundStyleE2EEESK_S1U_JEEENSA_5SM1004TMEM4LOAD26SM100_TMEM_LOAD_32dp32b64xES17_NS18_INS19_ILi2ELi4ELi3EEES1C_NSY_INSB_IJS1D_S1S_EEENSB_IJS1S_SD_EEEEEEENSA_39AutoVectorizingCopyWithAssumedAlignmentILi128EEENSA_14SM90_TMA_STOREES2B_S2D_S2D_EEEvvEEEEvNT_6ParamsE,"a",@progbits
	.sectionflags	@""
	.align	4
.nv.constant0._ZN7cutlass13device_kernelINS_4conv6kernel13ConvUniversalINS1_16ConvProblemShapeILNS1_8OperatorE2ELi3EEENS1_10collective14CollectiveConvINS1_47MainloopSm100TmaUmmaWarpSpecializedImplicitGemmILS5_2ELi24ELi3ELi1ELi2EN4cute5tupleIJNSA_1CILi1EEESD_SD_EEEEENSB_IJNSC_ILi128EEENSB_IJSG_EEENSB_IJNSC_ILi32EEEEEEEEENS_12float_e4m3_tESL_NSA_8TiledMMAINSA_8MMA_AtomIJNSA_10MMA_TraitsINSA_19SM100_MMA_F8F6F4_SSEJSL_SL_fSG_SG_NSA_17integral_constantINSA_4UMMA5MajorELSS_1EEEST_NSQ_INSR_7ScaleInELSU_0EEESV_EEEEEENSA_6LayoutISE_NSB_IJNSC_ILi0EEESZ_SZ_EEEEENSB_IJNSA_10UnderscoreES12_S12_EEEEENS7_6detail27Sm100ImplicitGemmTileTraitsINSA_13SM90_TMA_LOADENSA_14ComposedLayoutINSA_7SwizzleILi3ELi4ELi3EEENSA_18smem_ptr_flag_bitsILi8EEENSY_INSB_IJSG_NSC_ILi8EEEEEENSB_IJSD_SG_EEEEEEEvEENS16_INSA_20SM90_TMA_LOAD_IM2COLES1H_vEEEENS_8epilogue10collective18CollectiveEpilogueINS1M_23Sm100TmaWarpSpecializedILi2ELi2ELi64ELb0ELb0EEEJSK_NSB_IJNSY_ISG_SD_EENSY_INSC_ILi64EEESD_EEEEESL_NSB_IJlNSB_IJSD_lllEEESZ_EEESL_S1W_NS1M_6fusion15FusionCallbacksIS1Q_NS1X_17LinearCombinationISL_fSL_fLNS_15FloatRoundStyleE2EEESK_S1U_JEEENSA_5SM1004TMEM4LOAD26SM100_TMEM_LOAD_32dp32b64xES17_NS18_INS19_ILi2ELi4ELi3EEES1C_NSY_INSB_IJS1D_S1S_EEENSB_IJS1S_SD_EEEEEEENSA_39AutoVectorizingCopyWithAssumedAlignmentILi128EEENSA_14SM90_TMA_STOREES2B_S2D_S2D_EEEvvEEEEvNT_6ParamsE:
	.zero		3200


//--------------------- SYMBOLS --------------------------

	.type		.nv.reservedSmem.offset0,@object
	.size		.nv.reservedSmem.offset0,0x4
	.type		.nv.reservedSmem.cap,@object
	.size		.nv.reservedSmem.cap,0x4
	.type		__assertfail,@function
